//
// Generated by NVIDIA NVVM Compiler
//
// Compiler Build ID: CL-36424714
// Cuda compilation tools, release 13.0, V13.0.88
// Based on NVVM 20.0.0
//

.version 9.0
.target sm_100
.address_size 64

	// .globl	_Z17rope_i_f32_kernelP6float2PKfS2_jjj
// _ZZ17rope_i_f32_kernelP6float2PKfS2_jjjE5s_cos has been demoted
// _ZZ17rope_i_f32_kernelP6float2PKfS2_jjjE5s_sin has been demoted
// _ZZ17rope_i_f16_kernelP7__half2PK6__halfS3_jjjE5s_cos has been demoted
// _ZZ17rope_i_f16_kernelP7__half2PK6__halfS3_jjjE5s_sin has been demoted
// _ZZ18rope_i_bf16_kernelP14__nv_bfloat162PK13__nv_bfloat16S3_jjjE5s_cos has been demoted
// _ZZ18rope_i_bf16_kernelP14__nv_bfloat162PK13__nv_bfloat16S3_jjjE5s_sin has been demoted
// _ZZ15rope_f32_kernelPfPKfS1_jjjjE5s_cos has been demoted
// _ZZ15rope_f32_kernelPfPKfS1_jjjjE5s_sin has been demoted
// _ZZ15rope_f16_kernelP6__halfPKS_S2_jjjjE5s_cos has been demoted
// _ZZ15rope_f16_kernelP6__halfPKS_S2_jjjjE5s_sin has been demoted
// _ZZ16rope_bf16_kernelP13__nv_bfloat16PKS_S2_jjjjE5s_cos has been demoted
// _ZZ16rope_bf16_kernelP13__nv_bfloat16PKS_S2_jjjjE5s_sin has been demoted

.visible .entry _Z17rope_i_f32_kernelP6float2PKfS2_jjj(
	.param .u64 .ptr .align 1 _Z17rope_i_f32_kernelP6float2PKfS2_jjj_param_0,
	.param .u64 .ptr .align 1 _Z17rope_i_f32_kernelP6float2PKfS2_jjj_param_1,
	.param .u64 .ptr .align 1 _Z17rope_i_f32_kernelP6float2PKfS2_jjj_param_2,
	.param .u32 _Z17rope_i_f32_kernelP6float2PKfS2_jjj_param_3,
	.param .u32 _Z17rope_i_f32_kernelP6float2PKfS2_jjj_param_4,
	.param .u32 _Z17rope_i_f32_kernelP6float2PKfS2_jjj_param_5
)
{
	.reg .pred 	%p<3>;
	.reg .b32 	%r<19>;
	.reg .b32 	%f<12>;
	.reg .b64 	%rd<12>;
	// demoted variable
	.shared .align 4 .b8 _ZZ17rope_i_f32_kernelP6float2PKfS2_jjjE5s_cos[1024];
	// demoted variable
	.shared .align 4 .b8 _ZZ17rope_i_f32_kernelP6float2PKfS2_jjjE5s_sin[1024];
	ld.param.u64 	%rd1, [_Z17rope_i_f32_kernelP6float2PKfS2_jjj_param_0];
	ld.param.u64 	%rd2, [_Z17rope_i_f32_kernelP6float2PKfS2_jjj_param_1];
	ld.param.u64 	%rd3, [_Z17rope_i_f32_kernelP6float2PKfS2_jjj_param_2];
	ld.param.u32 	%r8, [_Z17rope_i_f32_kernelP6float2PKfS2_jjj_param_3];
	ld.param.u32 	%r6, [_Z17rope_i_f32_kernelP6float2PKfS2_jjj_param_4];
	ld.param.u32 	%r7, [_Z17rope_i_f32_kernelP6float2PKfS2_jjj_param_5];
	mov.u32 	%r9, %ctaid.x;
	mov.u32 	%r10, %ntid.x;
	mov.u32 	%r1, %tid.x;
	mad.lo.s32 	%r2, %r9, %r10, %r1;
	setp.ge.u32 	%p1, %r2, %r8;
	@%p1 bra 	$L__BB0_4;
	rem.u32 	%r18, %r2, %r6;
	setp.eq.s32 	%p2, %r7, 0;
	@%p2 bra 	$L__BB0_3;
	shl.b32 	%r11, %r2, 1;
	div.u32 	%r12, %r11, %r7;
	mad.lo.s32 	%r18, %r12, %r6, %r18;
$L__BB0_3:
	cvta.to.global.u64 	%rd4, %rd2;
	mul.wide.u32 	%rd5, %r18, 4;
	add.s64 	%rd6, %rd4, %rd5;
	ld.global.nc.f32 	%f1, [%rd6];
	shl.b32 	%r13, %r1, 2;
	mov.u32 	%r14, _ZZ17rope_i_f32_kernelP6float2PKfS2_jjjE5s_cos;
	add.s32 	%r15, %r14, %r13;
	st.shared.f32 	[%r15], %f1;
	cvta.to.global.u64 	%rd7, %rd3;
	add.s64 	%rd8, %rd7, %rd5;
	ld.global.nc.f32 	%f2, [%rd8];
	mov.u32 	%r16, _ZZ17rope_i_f32_kernelP6float2PKfS2_jjjE5s_sin;
	add.s32 	%r17, %r16, %r13;
	st.shared.f32 	[%r17], %f2;
	bar.sync 	0;
	ld.shared.f32 	%f3, [%r15];
	ld.shared.f32 	%f4, [%r17];
	cvta.to.global.u64 	%rd9, %rd1;
	mul.wide.u32 	%rd10, %r2, 8;
	add.s64 	%rd11, %rd9, %rd10;
	ld.global.v2.f32 	{%f5, %f6}, [%rd11];
	mul.f32 	%f7, %f3, %f5;
	mul.f32 	%f8, %f4, %f6;
	sub.f32 	%f9, %f7, %f8;
	mul.f32 	%f10, %f3, %f6;
	fma.rn.f32 	%f11, %f4, %f5, %f10;
	st.global.v2.f32 	[%rd11], {%f9, %f11};
$L__BB0_4:
	ret;

}
	// .globl	_Z17rope_i_f16_kernelP7__half2PK6__halfS3_jjj
.visible .entry _Z17rope_i_f16_kernelP7__half2PK6__halfS3_jjj(
	.param .u64 .ptr .align 1 _Z17rope_i_f16_kernelP7__half2PK6__halfS3_jjj_param_0,
	.param .u64 .ptr .align 1 _Z17rope_i_f16_kernelP7__half2PK6__halfS3_jjj_param_1,
	.param .u64 .ptr .align 1 _Z17rope_i_f16_kernelP7__half2PK6__halfS3_jjj_param_2,
	.param .u32 _Z17rope_i_f16_kernelP7__half2PK6__halfS3_jjj_param_3,
	.param .u32 _Z17rope_i_f16_kernelP7__half2PK6__halfS3_jjj_param_4,
	.param .u32 _Z17rope_i_f16_kernelP7__half2PK6__halfS3_jjj_param_5
)
{
	.reg .pred 	%p<3>;
	.reg .b16 	%rs<9>;
	.reg .b32 	%r<21>;
	.reg .b32 	%f<10>;
	.reg .b64 	%rd<12>;
	// demoted variable
	.shared .align 2 .b8 _ZZ17rope_i_f16_kernelP7__half2PK6__halfS3_jjjE5s_cos[512];
	// demoted variable
	.shared .align 2 .b8 _ZZ17rope_i_f16_kernelP7__half2PK6__halfS3_jjjE5s_sin[512];
	ld.param.u64 	%rd1, [_Z17rope_i_f16_kernelP7__half2PK6__halfS3_jjj_param_0];
	ld.param.u64 	%rd2, [_Z17rope_i_f16_kernelP7__half2PK6__halfS3_jjj_param_1];
	ld.param.u64 	%rd3, [_Z17rope_i_f16_kernelP7__half2PK6__halfS3_jjj_param_2];
	ld.param.u32 	%r8, [_Z17rope_i_f16_kernelP7__half2PK6__halfS3_jjj_param_3];
	ld.param.u32 	%r6, [_Z17rope_i_f16_kernelP7__half2PK6__halfS3_jjj_param_4];
	ld.param.u32 	%r7, [_Z17rope_i_f16_kernelP7__half2PK6__halfS3_jjj_param_5];
	mov.u32 	%r9, %ctaid.x;
	mov.u32 	%r10, %ntid.x;
	mov.u32 	%r1, %tid.x;
	mad.lo.s32 	%r2, %r9, %r10, %r1;
	setp.ge.u32 	%p1, %r2, %r8;
	@%p1 bra 	$L__BB1_4;
	rem.u32 	%r20, %r2, %r6;
	setp.eq.s32 	%p2, %r7, 0;
	@%p2 bra 	$L__BB1_3;
	shl.b32 	%r11, %r2, 1;
	div.u32 	%r12, %r11, %r7;
	mad.lo.s32 	%r20, %r12, %r6, %r20;
$L__BB1_3:
	shl.b32 	%r13, %r1, 1;
	mov.u32 	%r14, _ZZ17rope_i_f16_kernelP7__half2PK6__halfS3_jjjE5s_cos;
	add.s32 	%r15, %r14, %r13;
	cvta.to.global.u64 	%rd4, %rd2;
	mul.wide.u32 	%rd5, %r20, 2;
	add.s64 	%rd6, %rd4, %rd5;
	ld.global.nc.u16 	%rs7, [%rd6];
	st.shared.u16 	[%r15], %rs7;
	mov.u32 	%r16, _ZZ17rope_i_f16_kernelP7__half2PK6__halfS3_jjjE5s_sin;
	add.s32 	%r17, %r16, %r13;
	cvta.to.global.u64 	%rd7, %rd3;
	add.s64 	%rd8, %rd7, %rd5;
	ld.global.nc.u16 	%rs8, [%rd8];
	st.shared.u16 	[%r17], %rs8;
	bar.sync 	0;
	ld.shared.u16 	%rs3, [%r15];
	ld.shared.u16 	%rs4, [%r17];
	cvta.to.global.u64 	%rd9, %rd1;
	mul.wide.u32 	%rd10, %r2, 4;
	add.s64 	%rd11, %rd9, %rd10;
	ld.global.u32 	%r18, [%rd11];
	mov.b32 	{%rs1, %rs2}, %r18;
	// begin inline asm
	{  cvt.f32.f16 %f1, %rs1;}

	// end inline asm
	// begin inline asm
	{  cvt.f32.f16 %f2, %rs2;}

	// end inline asm
	// begin inline asm
	{  cvt.f32.f16 %f3, %rs3;}

	// end inline asm
	// begin inline asm
	{  cvt.f32.f16 %f4, %rs4;}

	// end inline asm
	mul.f32 	%f7, %f1, %f3;
	mul.f32 	%f8, %f2, %f4;
	sub.f32 	%f5, %f7, %f8;
	// begin inline asm
	{  cvt.rn.f16.f32 %rs5, %f5;}

	// end inline asm
	mul.f32 	%f9, %f1, %f4;
	fma.rn.f32 	%f6, %f2, %f3, %f9;
	// begin inline asm
	{  cvt.rn.f16.f32 %rs6, %f6;}

	// end inline asm
	mov.b32 	%r19, {%rs5, %rs6};
	st.global.u32 	[%rd11], %r19;
$L__BB1_4:
	ret;

}
	// .globl	_Z18rope_i_bf16_kernelP14__nv_bfloat162PK13__nv_bfloat16S3_jjj
.visible .entry _Z18rope_i_bf16_kernelP14__nv_bfloat162PK13__nv_bfloat16S3_jjj(
	.param .u64 .ptr .align 1 _Z18rope_i_bf16_kernelP14__nv_bfloat162PK13__nv_bfloat16S3_jjj_param_0,
	.param .u64 .ptr .align 1 _Z18rope_i_bf16_kernelP14__nv_bfloat162PK13__nv_bfloat16S3_jjj_param_1,
	.param .u64 .ptr .align 1 _Z18rope_i_bf16_kernelP14__nv_bfloat162PK13__nv_bfloat16S3_jjj_param_2,
	.param .u32 _Z18rope_i_bf16_kernelP14__nv_bfloat162PK13__nv_bfloat16S3_jjj_param_3,
	.param .u32 _Z18rope_i_bf16_kernelP14__nv_bfloat162PK13__nv_bfloat16S3_jjj_param_4,
	.param .u32 _Z18rope_i_bf16_kernelP14__nv_bfloat162PK13__nv_bfloat16S3_jjj_param_5
)
{
	.reg .pred 	%p<3>;
	.reg .b16 	%rs<21>;
	.reg .b32 	%r<21>;
	.reg .b64 	%rd<12>;
	// demoted variable
	.shared .align 2 .b8 _ZZ18rope_i_bf16_kernelP14__nv_bfloat162PK13__nv_bfloat16S3_jjjE5s_cos[512];
	// demoted variable
	.shared .align 2 .b8 _ZZ18rope_i_bf16_kernelP14__nv_bfloat162PK13__nv_bfloat16S3_jjjE5s_sin[512];
	ld.param.u64 	%rd1, [_Z18rope_i_bf16_kernelP14__nv_bfloat162PK13__nv_bfloat16S3_jjj_param_0];
	ld.param.u64 	%rd2, [_Z18rope_i_bf16_kernelP14__nv_bfloat162PK13__nv_bfloat16S3_jjj_param_1];
	ld.param.u64 	%rd3, [_Z18rope_i_bf16_kernelP14__nv_bfloat162PK13__nv_bfloat16S3_jjj_param_2];
	ld.param.u32 	%r8, [_Z18rope_i_bf16_kernelP14__nv_bfloat162PK13__nv_bfloat16S3_jjj_param_3];
	ld.param.u32 	%r6, [_Z18rope_i_bf16_kernelP14__nv_bfloat162PK13__nv_bfloat16S3_jjj_param_4];
	ld.param.u32 	%r7, [_Z18rope_i_bf16_kernelP14__nv_bfloat162PK13__nv_bfloat16S3_jjj_param_5];
	mov.u32 	%r9, %ctaid.x;
	mov.u32 	%r10, %ntid.x;
	mov.u32 	%r1, %tid.x;
	mad.lo.s32 	%r2, %r9, %r10, %r1;
	setp.ge.u32 	%p1, %r2, %r8;
	@%p1 bra 	$L__BB2_4;
	rem.u32 	%r20, %r2, %r6;
	setp.eq.s32 	%p2, %r7, 0;
	@%p2 bra 	$L__BB2_3;
	shl.b32 	%r11, %r2, 1;
	div.u32 	%r12, %r11, %r7;
	mad.lo.s32 	%r20, %r12, %r6, %r20;
$L__BB2_3:
	shl.b32 	%r13, %r1, 1;
	mov.u32 	%r14, _ZZ18rope_i_bf16_kernelP14__nv_bfloat162PK13__nv_bfloat16S3_jjjE5s_cos;
	add.s32 	%r15, %r14, %r13;
	cvta.to.global.u64 	%rd4, %rd2;
	mul.wide.u32 	%rd5, %r20, 2;
	add.s64 	%rd6, %rd4, %rd5;
	ld.global.nc.u16 	%rs19, [%rd6];
	st.shared.u16 	[%r15], %rs19;
	mov.u32 	%r16, _ZZ18rope_i_bf16_kernelP14__nv_bfloat162PK13__nv_bfloat16S3_jjjE5s_sin;
	add.s32 	%r17, %r16, %r13;
	cvta.to.global.u64 	%rd7, %rd3;
	add.s64 	%rd8, %rd7, %rd5;
	ld.global.nc.u16 	%rs20, [%rd8];
	st.shared.u16 	[%r17], %rs20;
	bar.sync 	0;
	ld.shared.u16 	%rs3, [%r15];
	ld.shared.u16 	%rs6, [%r17];
	cvta.to.global.u64 	%rd9, %rd1;
	mul.wide.u32 	%rd10, %r2, 4;
	add.s64 	%rd11, %rd9, %rd10;
	ld.global.u32 	%r18, [%rd11];
	mov.b32 	{%rs2, %rs5}, %r18;
	// begin inline asm
	{ mul.bf16 %rs1,%rs2,%rs3; }

	// end inline asm
	// begin inline asm
	{ mul.bf16 %rs4,%rs5,%rs6; }

	// end inline asm
	// begin inline asm
	{ sub.bf16 %rs7,%rs1,%rs4; }

	// end inline asm
	// begin inline asm
	{ mul.bf16 %rs10,%rs2,%rs6; }

	// end inline asm
	// begin inline asm
	{ mul.bf16 %rs13,%rs5,%rs3; }

	// end inline asm
	// begin inline asm
	{ add.bf16 %rs16,%rs10,%rs13; }

	// end inline asm
	mov.b32 	%r19, {%rs7, %rs16};
	st.global.u32 	[%rd11], %r19;
$L__BB2_4:
	ret;

}
	// .globl	_Z15rope_f32_kernelPfPKfS1_jjjj
.visible .entry _Z15rope_f32_kernelPfPKfS1_jjjj(
	.param .u64 .ptr .align 1 _Z15rope_f32_kernelPfPKfS1_jjjj_param_0,
	.param .u64 .ptr .align 1 _Z15rope_f32_kernelPfPKfS1_jjjj_param_1,
	.param .u64 .ptr .align 1 _Z15rope_f32_kernelPfPKfS1_jjjj_param_2,
	.param .u32 _Z15rope_f32_kernelPfPKfS1_jjjj_param_3,
	.param .u32 _Z15rope_f32_kernelPfPKfS1_jjjj_param_4,
	.param .u32 _Z15rope_f32_kernelPfPKfS1_jjjj_param_5,
	.param .u32 _Z15rope_f32_kernelPfPKfS1_jjjj_param_6
)
{
	.reg .pred 	%p<3>;
	.reg .b32 	%r<33>;
	.reg .b32 	%f<12>;
	.reg .b64 	%rd<14>;
	// demoted variable
	.shared .align 4 .b8 _ZZ15rope_f32_kernelPfPKfS1_jjjjE5s_cos[1024];
	// demoted variable
	.shared .align 4 .b8 _ZZ15rope_f32_kernelPfPKfS1_jjjjE5s_sin[1024];
	ld.param.u64 	%rd1, [_Z15rope_f32_kernelPfPKfS1_jjjj_param_0];
	ld.param.u64 	%rd2, [_Z15rope_f32_kernelPfPKfS1_jjjj_param_1];
	ld.param.u64 	%rd3, [_Z15rope_f32_kernelPfPKfS1_jjjj_param_2];
	ld.param.u32 	%r12, [_Z15rope_f32_kernelPfPKfS1_jjjj_param_3];
	ld.param.u32 	%r9, [_Z15rope_f32_kernelPfPKfS1_jjjj_param_4];
	ld.param.u32 	%r10, [_Z15rope_f32_kernelPfPKfS1_jjjj_param_5];
	ld.param.u32 	%r11, [_Z15rope_f32_kernelPfPKfS1_jjjj_param_6];
	mul.lo.s32 	%r13, %r9, %r12;
	shr.u32 	%r14, %r13, 1;
	shr.u32 	%r1, %r9, 1;
	mov.u32 	%r15, %ctaid.x;
	mov.u32 	%r16, %ntid.x;
	mov.u32 	%r2, %tid.x;
	mad.lo.s32 	%r3, %r15, %r16, %r2;
	setp.ge.u32 	%p1, %r3, %r14;
	@%p1 bra 	$L__BB3_4;
	shr.u32 	%r4, %r10, 1;
	div.u32 	%r17, %r3, %r1;
	mul.lo.s32 	%r18, %r17, %r1;
	sub.s32 	%r32, %r3, %r18;
	div.u32 	%r19, %r32, %r4;
	mul.lo.s32 	%r20, %r19, %r4;
	sub.s32 	%r21, %r32, %r20;
	mul.lo.s32 	%r22, %r17, %r9;
	mad.lo.s32 	%r23, %r19, %r10, %r22;
	add.s32 	%r6, %r23, %r21;
	setp.eq.s32 	%p2, %r11, 0;
	@%p2 bra 	$L__BB3_3;
	shl.b32 	%r24, %r3, 1;
	div.u32 	%r25, %r24, %r11;
	mad.lo.s32 	%r32, %r25, %r1, %r32;
$L__BB3_3:
	cvta.to.global.u64 	%rd4, %rd1;
	cvta.to.global.u64 	%rd5, %rd2;
	mul.wide.u32 	%rd6, %r32, 4;
	add.s64 	%rd7, %rd5, %rd6;
	ld.global.nc.f32 	%f1, [%rd7];
	shl.b32 	%r26, %r2, 2;
	mov.u32 	%r27, _ZZ15rope_f32_kernelPfPKfS1_jjjjE5s_cos;
	add.s32 	%r28, %r27, %r26;
	st.shared.f32 	[%r28], %f1;
	cvta.to.global.u64 	%rd8, %rd3;
	add.s64 	%rd9, %rd8, %rd6;
	ld.global.nc.f32 	%f2, [%rd9];
	mov.u32 	%r29, _ZZ15rope_f32_kernelPfPKfS1_jjjjE5s_sin;
	add.s32 	%r30, %r29, %r26;
	st.shared.f32 	[%r30], %f2;
	bar.sync 	0;
	ld.shared.f32 	%f3, [%r28];
	ld.shared.f32 	%f4, [%r30];
	mul.wide.u32 	%rd10, %r6, 4;
	add.s64 	%rd11, %rd4, %rd10;
	ld.global.f32 	%f5, [%rd11];
	add.s32 	%r31, %r6, %r4;
	mul.wide.u32 	%rd12, %r31, 4;
	add.s64 	%rd13, %rd4, %rd12;
	ld.global.f32 	%f6, [%rd13];
	mul.f32 	%f7, %f3, %f5;
	mul.f32 	%f8, %f4, %f6;
	sub.f32 	%f9, %f7, %f8;
	st.global.f32 	[%rd11], %f9;
	mul.f32 	%f10, %f3, %f6;
	fma.rn.f32 	%f11, %f4, %f5, %f10;
	st.global.f32 	[%rd13], %f11;
$L__BB3_4:
	ret;

}
	// .globl	_Z15rope_f16_kernelP6__halfPKS_S2_jjjj
.visible .entry _Z15rope_f16_kernelP6__halfPKS_S2_jjjj(
	.param .u64 .ptr .align 1 _Z15rope_f16_kernelP6__halfPKS_S2_jjjj_param_0,
	.param .u64 .ptr .align 1 _Z15rope_f16_kernelP6__halfPKS_S2_jjjj_param_1,
	.param .u64 .ptr .align 1 _Z15rope_f16_kernelP6__halfPKS_S2_jjjj_param_2,
	.param .u32 _Z15rope_f16_kernelP6__halfPKS_S2_jjjj_param_3,
	.param .u32 _Z15rope_f16_kernelP6__halfPKS_S2_jjjj_param_4,
	.param .u32 _Z15rope_f16_kernelP6__halfPKS_S2_jjjj_param_5,
	.param .u32 _Z15rope_f16_kernelP6__halfPKS_S2_jjjj_param_6
)
{
	.reg .pred 	%p<3>;
	.reg .b16 	%rs<7>;
	.reg .b32 	%r<33>;
	.reg .b32 	%f<12>;
	.reg .b64 	%rd<14>;
	// demoted variable
	.shared .align 4 .b8 _ZZ15rope_f16_kernelP6__halfPKS_S2_jjjjE5s_cos[1024];
	// demoted variable
	.shared .align 4 .b8 _ZZ15rope_f16_kernelP6__halfPKS_S2_jjjjE5s_sin[1024];
	ld.param.u64 	%rd1, [_Z15rope_f16_kernelP6__halfPKS_S2_jjjj_param_0];
	ld.param.u64 	%rd2, [_Z15rope_f16_kernelP6__halfPKS_S2_jjjj_param_1];
	ld.param.u64 	%rd3, [_Z15rope_f16_kernelP6__halfPKS_S2_jjjj_param_2];
	ld.param.u32 	%r12, [_Z15rope_f16_kernelP6__halfPKS_S2_jjjj_param_3];
	ld.param.u32 	%r9, [_Z15rope_f16_kernelP6__halfPKS_S2_jjjj_param_4];
	ld.param.u32 	%r10, [_Z15rope_f16_kernelP6__halfPKS_S2_jjjj_param_5];
	ld.param.u32 	%r11, [_Z15rope_f16_kernelP6__halfPKS_S2_jjjj_param_6];
	mul.lo.s32 	%r13, %r9, %r12;
	shr.u32 	%r14, %r13, 1;
	shr.u32 	%r1, %r9, 1;
	mov.u32 	%r15, %ctaid.x;
	mov.u32 	%r16, %ntid.x;
	mov.u32 	%r2, %tid.x;
	mad.lo.s32 	%r3, %r15, %r16, %r2;
	setp.ge.u32 	%p1, %r3, %r14;
	@%p1 bra 	$L__BB4_4;
	shr.u32 	%r4, %r10, 1;
	div.u32 	%r17, %r3, %r1;
	mul.lo.s32 	%r18, %r17, %r1;
	sub.s32 	%r32, %r3, %r18;
	div.u32 	%r19, %r32, %r4;
	mul.lo.s32 	%r20, %r19, %r4;
	sub.s32 	%r21, %r32, %r20;
	mul.lo.s32 	%r22, %r17, %r9;
	mad.lo.s32 	%r23, %r19, %r10, %r22;
	add.s32 	%r6, %r23, %r21;
	setp.eq.s32 	%p2, %r11, 0;
	@%p2 bra 	$L__BB4_3;
	shl.b32 	%r24, %r3, 1;
	div.u32 	%r25, %r24, %r11;
	mad.lo.s32 	%r32, %r25, %r1, %r32;
$L__BB4_3:
	cvta.to.global.u64 	%rd4, %rd1;
	cvta.to.global.u64 	%rd5, %rd2;
	mul.wide.u32 	%rd6, %r32, 2;
	add.s64 	%rd7, %rd5, %rd6;
	ld.global.nc.u16 	%rs1, [%rd7];
	// begin inline asm
	{  cvt.f32.f16 %f1, %rs1;}

	// end inline asm
	shl.b32 	%r26, %r2, 2;
	mov.u32 	%r27, _ZZ15rope_f16_kernelP6__halfPKS_S2_jjjjE5s_cos;
	add.s32 	%r28, %r27, %r26;
	st.shared.f32 	[%r28], %f1;
	cvta.to.global.u64 	%rd8, %rd3;
	add.s64 	%rd9, %rd8, %rd6;
	ld.global.nc.u16 	%rs2, [%rd9];
	// begin inline asm
	{  cvt.f32.f16 %f2, %rs2;}

	// end inline asm
	mov.u32 	%r29, _ZZ15rope_f16_kernelP6__halfPKS_S2_jjjjE5s_sin;
	add.s32 	%r30, %r29, %r26;
	st.shared.f32 	[%r30], %f2;
	bar.sync 	0;
	ld.shared.f32 	%f7, [%r28];
	ld.shared.f32 	%f8, [%r30];
	mul.wide.u32 	%rd10, %r6, 2;
	add.s64 	%rd11, %rd4, %rd10;
	ld.global.u16 	%rs3, [%rd11];
	// begin inline asm
	{  cvt.f32.f16 %f3, %rs3;}

	// end inline asm
	add.s32 	%r31, %r6, %r4;
	mul.wide.u32 	%rd12, %r31, 2;
	add.s64 	%rd13, %rd4, %rd12;
	ld.global.u16 	%rs4, [%rd13];
	// begin inline asm
	{  cvt.f32.f16 %f4, %rs4;}

	// end inline asm
	mul.f32 	%f9, %f7, %f3;
	mul.f32 	%f10, %f8, %f4;
	sub.f32 	%f5, %f9, %f10;
	// begin inline asm
	{  cvt.rn.f16.f32 %rs5, %f5;}

	// end inline asm
	st.global.u16 	[%rd11], %rs5;
	mul.f32 	%f11, %f7, %f4;
	fma.rn.f32 	%f6, %f8, %f3, %f11;
	// begin inline asm
	{  cvt.rn.f16.f32 %rs6, %f6;}

	// end inline asm
	st.global.u16 	[%rd13], %rs6;
$L__BB4_4:
	ret;

}
	// .globl	_Z16rope_bf16_kernelP13__nv_bfloat16PKS_S2_jjjj
.visible .entry _Z16rope_bf16_kernelP13__nv_bfloat16PKS_S2_jjjj(
	.param .u64 .ptr .align 1 _Z16rope_bf16_kernelP13__nv_bfloat16PKS_S2_jjjj_param_0,
	.param .u64 .ptr .align 1 _Z16rope_bf16_kernelP13__nv_bfloat16PKS_S2_jjjj_param_1,
	.param .u64 .ptr .align 1 _Z16rope_bf16_kernelP13__nv_bfloat16PKS_S2_jjjj_param_2,
	.param .u32 _Z16rope_bf16_kernelP13__nv_bfloat16PKS_S2_jjjj_param_3,
	.param .u32 _Z16rope_bf16_kernelP13__nv_bfloat16PKS_S2_jjjj_param_4,
	.param .u32 _Z16rope_bf16_kernelP13__nv_bfloat16PKS_S2_jjjj_param_5,
	.param .u32 _Z16rope_bf16_kernelP13__nv_bfloat16PKS_S2_jjjj_param_6
)
{
	.reg .pred 	%p<3>;
	.reg .b16 	%rs<21>;
	.reg .b32 	%r<33>;
	.reg .b64 	%rd<14>;
	// demoted variable
	.shared .align 2 .b8 _ZZ16rope_bf16_kernelP13__nv_bfloat16PKS_S2_jjjjE5s_cos[512];
	// demoted variable
	.shared .align 2 .b8 _ZZ16rope_bf16_kernelP13__nv_bfloat16PKS_S2_jjjjE5s_sin[512];
	ld.param.u64 	%rd1, [_Z16rope_bf16_kernelP13__nv_bfloat16PKS_S2_jjjj_param_0];
	ld.param.u64 	%rd2, [_Z16rope_bf16_kernelP13__nv_bfloat16PKS_S2_jjjj_param_1];
	ld.param.u64 	%rd3, [_Z16rope_bf16_kernelP13__nv_bfloat16PKS_S2_jjjj_param_2];
	ld.param.u32 	%r12, [_Z16rope_bf16_kernelP13__nv_bfloat16PKS_S2_jjjj_param_3];
	ld.param.u32 	%r9, [_Z16rope_bf16_kernelP13__nv_bfloat16PKS_S2_jjjj_param_4];
	ld.param.u32 	%r10, [_Z16rope_bf16_kernelP13__nv_bfloat16PKS_S2_jjjj_param_5];
	ld.param.u32 	%r11, [_Z16rope_bf16_kernelP13__nv_bfloat16PKS_S2_jjjj_param_6];
	mul.lo.s32 	%r13, %r9, %r12;
	shr.u32 	%r14, %r13, 1;
	shr.u32 	%r1, %r9, 1;
	mov.u32 	%r15, %ctaid.x;
	mov.u32 	%r16, %ntid.x;
	mov.u32 	%r2, %tid.x;
	mad.lo.s32 	%r3, %r15, %r16, %r2;
	setp.ge.u32 	%p1, %r3, %r14;
	@%p1 bra 	$L__BB5_4;
	shr.u32 	%r4, %r10, 1;
	div.u32 	%r17, %r3, %r1;
	mul.lo.s32 	%r18, %r17, %r1;
	sub.s32 	%r32, %r3, %r18;
	div.u32 	%r19, %r32, %r4;
	mul.lo.s32 	%r20, %r19, %r4;
	sub.s32 	%r21, %r32, %r20;
	mul.lo.s32 	%r22, %r17, %r9;
	mad.lo.s32 	%r23, %r19, %r10, %r22;
	add.s32 	%r6, %r23, %r21;
	setp.eq.s32 	%p2, %r11, 0;
	@%p2 bra 	$L__BB5_3;
	shl.b32 	%r24, %r3, 1;
	div.u32 	%r25, %r24, %r11;
	mad.lo.s32 	%r32, %r25, %r1, %r32;
$L__BB5_3:
	cvta.to.global.u64 	%rd4, %rd1;
	shl.b32 	%r26, %r2, 1;
	mov.u32 	%r27, _ZZ16rope_bf16_kernelP13__nv_bfloat16PKS_S2_jjjjE5s_cos;
	add.s32 	%r28, %r27, %r26;
	cvta.to.global.u64 	%rd5, %rd2;
	mul.wide.u32 	%rd6, %r32, 2;
	add.s64 	%rd7, %rd5, %rd6;
	ld.global.nc.u16 	%rs19, [%rd7];
	st.shared.u16 	[%r28], %rs19;
	mov.u32 	%r29, _ZZ16rope_bf16_kernelP13__nv_bfloat16PKS_S2_jjjjE5s_sin;
	add.s32 	%r30, %r29, %r26;
	cvta.to.global.u64 	%rd8, %rd3;
	add.s64 	%rd9, %rd8, %rd6;
	ld.global.nc.u16 	%rs20, [%rd9];
	st.shared.u16 	[%r30], %rs20;
	bar.sync 	0;
	ld.shared.u16 	%rs3, [%r28];
	ld.shared.u16 	%rs6, [%r30];
	mul.wide.u32 	%rd10, %r6, 2;
	add.s64 	%rd11, %rd4, %rd10;
	ld.global.u16 	%rs2, [%rd11];
	add.s32 	%r31, %r6, %r4;
	mul.wide.u32 	%rd12, %r31, 2;
	add.s64 	%rd13, %rd4, %rd12;
	ld.global.u16 	%rs5, [%rd13];
	// begin inline asm
	{ mul.bf16 %rs1,%rs2,%rs3; }

	// end inline asm
	// begin inline asm
	{ mul.bf16 %rs4,%rs5,%rs6; }

	// end inline asm
	// begin inline asm
	{ sub.bf16 %rs7,%rs1,%rs4; }

	// end inline asm
	st.global.u16 	[%rd11], %rs7;
	// begin inline asm
	{ mul.bf16 %rs10,%rs2,%rs6; }

	// end inline asm
	// begin inline asm
	{ mul.bf16 %rs13,%rs5,%rs3; }

	// end inline asm
	// begin inline asm
	{ add.bf16 %rs16,%rs10,%rs13; }

	// end inline asm
	st.global.u16 	[%rd13], %rs16;
$L__BB5_4:
	ret;

}


// ===== COMPILED SASS (sm_100) =====

	.target	sm_100

	.elftype	@"ET_EXEC"


//--------------------- .note.nv.tkinfo           --------------------------
	.section	.note.nv.tkinfo,"",@"SHT_NOTE"
	.sectionflags	@"SHF_NOTE_NV_TKINFO"
	.tkinfo
        /*0018*/ 	.word	0x00000002
        /*0030*/ 	.string	""
        /*0030*/ 	.string	"ptxas"
        /*0030*/ 	.string	"Cuda compilation tools, release 13.0, V13.0.88"
        /*0030*/ 	.string	"Build cuda_13.0.r13.0/compiler.36424714_0"
        /*0030*/ 	.string	"-arch sm_100 -m 64 "



//--------------------- .note.nv.cuinfo           --------------------------
	.section	.note.nv.cuinfo,"",@"SHT_NOTE"
	.sectionflags	@"SHF_NOTE_NV_CUINFO"
        /*0018*/ 	.short	0x0002
        /*001a*/ 	.short	0x0064
        /*001c*/ 	.short	0x0082
	.zero		2


//--------------------- .nv.info                  --------------------------
	.section	.nv.info,"",@"SHT_CUDA_INFO"
	.align	4


	//----- nvinfo : EIATTR_REGCOUNT
	.align		4
        /*0000*/ 	.byte	0x04, 0x2f
        /*0002*/ 	.short	(.L_1 - .L_0)
	.align		4
.L_0:
        /*0004*/ 	.word	index@(_Z17rope_i_f32_kernelP6float2PKfS2_jjj)
        /*0008*/ 	.word	0x00000012


	//----- nvinfo : EIATTR_FRAME_SIZE
	.align		4
.L_1:
        /*000c*/ 	.byte	0x04, 0x11
        /*000e*/ 	.short	(.L_3 - .L_2)
	.align		4
.L_2:
        /*0010*/ 	.word	index@(_Z17rope_i_f32_kernelP6float2PKfS2_jjj)
        /*0014*/ 	.word	0x00000000


	//----- nvinfo : EIATTR_REGCOUNT
	.align		4
.L_3:
        /*0018*/ 	.byte	0x04, 0x2f
        /*001a*/ 	.short	(.L_5 - .L_4)
	.align		4
.L_4:
        /*001c*/ 	.word	index@(_Z17rope_i_f16_kernelP7__half2PK6__halfS3_jjj)
        /*0020*/ 	.word	0x00000010


	//----- nvinfo : EIATTR_FRAME_SIZE
	.align		4
.L_5:
        /*0024*/ 	.byte	0x04, 0x11
        /*0026*/ 	.short	(.L_7 - .L_6)
	.align		4
.L_6:
        /*0028*/ 	.word	index@(_Z17rope_i_f16_kernelP7__half2PK6__halfS3_jjj)
        /*002c*/ 	.word	0x00000000


	//----- nvinfo : EIATTR_REGCOUNT
	.align		4
.L_7:
        /*0030*/ 	.byte	0x04, 0x2f
        /*0032*/ 	.short	(.L_9 - .L_8)
	.align		4
.L_8:
        /*0034*/ 	.word	index@(_Z18rope_i_bf16_kernelP14__nv_bfloat162PK13__nv_bfloat16S3_jjj)
        /*0038*/ 	.word	0x0000000e


	//----- nvinfo : EIATTR_FRAME_SIZE
	.align		4
.L_9:
        /*003c*/ 	.byte	0x04, 0x11
        /*003e*/ 	.short	(.L_11 - .L_10)
	.align		4
.L_10:
        /*0040*/ 	.word	index@(_Z18rope_i_bf16_kernelP14__nv_bfloat162PK13__nv_bfloat16S3_jjj)
        /*0044*/ 	.word	0x00000000


	//----- nvinfo : EIATTR_REGCOUNT
	.align		4
.L_11:
        /*0048*/ 	.byte	0x04, 0x2f
        /*004a*/ 	.short	(.L_13 - .L_12)
	.align		4
.L_12:
        /*004c*/ 	.word	index@(_Z15rope_f32_kernelPfPKfS1_jjjj)
        /*0050*/ 	.word	0x00000011


	//----- nvinfo : EIATTR_FRAME_SIZE
	.align		4
.L_13:
        /*0054*/ 	.byte	0x04, 0x11
        /*0056*/ 	.short	(.L_15 - .L_14)
	.align		4
.L_14:
        /*0058*/ 	.word	index@(_Z15rope_f32_kernelPfPKfS1_jjjj)
        /*005c*/ 	.word	0x00000000


	//----- nvinfo : EIATTR_REGCOUNT
	.align		4
.L_15:
        /*0060*/ 	.byte	0x04, 0x2f
        /*0062*/ 	.short	(.L_17 - .L_16)
	.align		4
.L_16:
        /*0064*/ 	.word	index@(_Z15rope_f16_kernelP6__halfPKS_S2_jjjj)
        /*0068*/ 	.word	0x00000010


	//----- nvinfo : EIATTR_FRAME_SIZE
	.align		4
.L_17:
        /*006c*/ 	.byte	0x04, 0x11
        /*006e*/ 	.short	(.L_19 - .L_18)
	.align		4
.L_18:
        /*0070*/ 	.word	index@(_Z15rope_f16_kernelP6__halfPKS_S2_jjjj)
        /*0074*/ 	.word	0x00000000


	//----- nvinfo : EIATTR_REGCOUNT
	.align		4
.L_19:
        /*0078*/ 	.byte	0x04, 0x2f
        /*007a*/ 	.short	(.L_21 - .L_20)
	.align		4
.L_20:
        /*007c*/ 	.word	index@(_Z16rope_bf16_kernelP13__nv_bfloat16PKS_S2_jjjj)
        /*0080*/ 	.word	0x00000010


	//----- nvinfo : EIATTR_FRAME_SIZE
	.align		4
.L_21:
        /*0084*/ 	.byte	0x04, 0x11
        /*0086*/ 	.short	(.L_23 - .L_22)
	.align		4
.L_22:
        /*0088*/ 	.word	index@(_Z16rope_bf16_kernelP13__nv_bfloat16PKS_S2_jjjj)
        /*008c*/ 	.word	0x00000000


	//----- nvinfo : EIATTR_MIN_STACK_SIZE
	.align		4
.L_23:
        /*0090*/ 	.byte	0x04, 0x12
        /*0092*/ 	.short	(.L_25 - .L_24)
	.align		4
.L_24:
        /*0094*/ 	.word	index@(_Z16rope_bf16_kernelP13__nv_bfloat16PKS_S2_jjjj)
        /*0098*/ 	.word	0x00000000


	//----- nvinfo : EIATTR_MIN_STACK_SIZE
	.align		4
.L_25:
        /*009c*/ 	.byte	0x04, 0x12
        /*009e*/ 	.short	(.L_27 - .L_26)
	.align		4
.L_26:
        /*00a0*/ 	.word	index@(_Z15rope_f16_kernelP6__halfPKS_S2_jjjj)
        /*00a4*/ 	.word	0x00000000


	//----- nvinfo : EIATTR_MIN_STACK_SIZE
	.align		4
.L_27:
        /*00a8*/ 	.byte	0x04, 0x12
        /*00aa*/ 	.short	(.L_29 - .L_28)
	.align		4
.L_28:
        /*00ac*/ 	.word	index@(_Z15rope_f32_kernelPfPKfS1_jjjj)
        /*00b0*/ 	.word	0x00000000


	//----- nvinfo : EIATTR_MIN_STACK_SIZE
	.align		4
.L_29:
        /*00b4*/ 	.byte	0x04, 0x12
        /*00b6*/ 	.short	(.L_31 - .L_30)
	.align		4
.L_30:
        /*00b8*/ 	.word	index@(_Z18rope_i_bf16_kernelP14__nv_bfloat162PK13__nv_bfloat16S3_jjj)
        /*00bc*/ 	.word	0x00000000


	//----- nvinfo : EIATTR_MIN_STACK_SIZE
	.align		4
.L_31:
        /*00c0*/ 	.byte	0x04, 0x12
        /*00c2*/ 	.short	(.L_33 - .L_32)
	.align		4
.L_32:
        /*00c4*/ 	.word	index@(_Z17rope_i_f16_kernelP7__half2PK6__halfS3_jjj)
        /*00c8*/ 	.word	0x00000000


	//----- nvinfo : EIATTR_MIN_STACK_SIZE
	.align		4
.L_33:
        /*00cc*/ 	.byte	0x04, 0x12
        /*00ce*/ 	.short	(.L_35 - .L_34)
	.align		4
.L_34:
        /*00d0*/ 	.word	index@(_Z17rope_i_f32_kernelP6float2PKfS2_jjj)
        /*00d4*/ 	.word	0x00000000
.L_35:


//--------------------- .nv.compat                --------------------------
	.section	.nv.compat,"",@"SHT_CUDA_COMPAT_INFO"
	.align	4
        /*0000*/ 	.byte	0x02, 0x09, 0x00, 0x00, 0x02, 0x02, 0x01, 0x00, 0x02, 0x05, 0x05, 0x00, 0x03, 0x07, 0x01, 0x01
        /*0010*/ 	.byte	0x02, 0x03, 0x00, 0x00, 0x02, 0x06, 0x01, 0x00, 0x04, 0x0b, 0x08, 0x00, 0x09, 0x00, 0x00, 0x00
        /*0020*/ 	.byte	0x00, 0x00, 0x00, 0x00


//--------------------- .nv.info._Z16rope_bf16_kernelP13__nv_bfloat16PKS_S2_jjjj --------------------------
	.section	.nv.info._Z16rope_bf16_kernelP13__nv_bfloat16PKS_S2_jjjj,"",@"SHT_CUDA_INFO"
	.sectionflags	@""
	.align	4


	//----- nvinfo : EIATTR_CUDA_API_VERSION
	.align		4
        /*0000*/ 	.byte	0x04, 0x37
        /*0002*/ 	.short	(.L_37 - .L_36)
.L_36:
        /*0004*/ 	.word	0x00000082


	//----- nvinfo : EIATTR_KPARAM_INFO
	.align		4
.L_37:
        /*0008*/ 	.byte	0x04, 0x17
        /*000a*/ 	.short	(.L_39 - .L_38)
.L_38:
        /*000c*/ 	.word	0x00000000
        /*0010*/ 	.short	0x0006
        /*0012*/ 	.short	0x0024
        /*0014*/ 	.byte	0x00, 0xf0, 0x11, 0x00


	//----- nvinfo : EIATTR_KPARAM_INFO
	.align		4
.L_39:
        /*0018*/ 	.byte	0x04, 0x17
        /*001a*/ 	.short	(.L_41 - .L_40)
.L_40:
        /*001c*/ 	.word	0x00000000
        /*0020*/ 	.short	0x0005
        /*0022*/ 	.short	0x0020
        /*0024*/ 	.byte	0x00, 0xf0, 0x11, 0x00


	//----- nvinfo : EIATTR_KPARAM_INFO
	.align		4
.L_41:
        /*0028*/ 	.byte	0x04, 0x17
        /*002a*/ 	.short	(.L_43 - .L_42)
.L_42:
        /*002c*/ 	.word	0x00000000
        /*0030*/ 	.short	0x0004
        /*0032*/ 	.short	0x001c
        /*0034*/ 	.byte	0x00, 0xf0, 0x11, 0x00


	//----- nvinfo : EIATTR_KPARAM_INFO
	.align		4
.L_43:
        /*0038*/ 	.byte	0x04, 0x17
        /*003a*/ 	.short	(.L_45 - .L_44)
.L_44:
        /*003c*/ 	.word	0x00000000
        /*0040*/ 	.short	0x0003
        /*0042*/ 	.short	0x0018
        /*0044*/ 	.byte	0x00, 0xf0, 0x11, 0x00


	//----- nvinfo : EIATTR_KPARAM_INFO
	.align		4
.L_45:
        /*0048*/ 	.byte	0x04, 0x17
        /*004a*/ 	.short	(.L_47 - .L_46)
.L_46:
        /*004c*/ 	.word	0x00000000
        /*0050*/ 	.short	0x0002
        /*0052*/ 	.short	0x0010
        /*0054*/ 	.byte	0x00, 0xf5, 0x21, 0x00


	//----- nvinfo : EIATTR_KPARAM_INFO
	.align		4
.L_47:
        /*0058*/ 	.byte	0x04, 0x17
        /*005a*/ 	.short	(.L_49 - .L_48)
.L_48:
        /*005c*/ 	.word	0x00000000
        /*0060*/ 	.short	0x0001
        /*0062*/ 	.short	0x0008
        /*0064*/ 	.byte	0x00, 0xf5, 0x21, 0x00


	//----- nvinfo : EIATTR_KPARAM_INFO
	.align		4
.L_49:
        /*0068*/ 	.byte	0x04, 0x17
        /*006a*/ 	.short	(.L_51 - .L_50)
.L_50:
        /*006c*/ 	.word	0x00000000
        /*0070*/ 	.short	0x0000
        /*0072*/ 	.short	0x0000
        /*0074*/ 	.byte	0x00, 0xf5, 0x21, 0x00


	//----- nvinfo : EIATTR_SPARSE_MMA_MASK
	.align		4
.L_51:
        /*0078*/ 	.byte	0x03, 0x50
        /*007a*/ 	.short	0x0000


	//----- nvinfo : EIATTR_MAXREG_COUNT
	.align		4
        /*007c*/ 	.byte	0x03, 0x1b
        /*007e*/ 	.short	0x00ff


	//----- nvinfo : EIATTR_NUM_BARRIERS
	.align		4
        /*0080*/ 	.byte	0x02, 0x4c
        /*0082*/ 	.byte	0x01
	.zero		1


	//----- nvinfo : EIATTR_MERCURY_ISA_VERSION
	.align		4
        /*0084*/ 	.byte	0x03, 0x5f
        /*0086*/ 	.short	0x0101


	//----- nvinfo : EIATTR_VRC_CTA_INIT_COUNT
	.align		4
        /*0088*/ 	.byte	0x02, 0x4a
	.zero		1
	.zero		1


	//----- nvinfo : EIATTR_EXIT_INSTR_OFFSETS
	.align		4
        /*008c*/ 	.byte	0x04, 0x1c
        /*008e*/ 	.short	(.L_53 - .L_52)


	//   ....[0]....
.L_52:
        /*0090*/ 	.word	0x00000090


	//   ....[1]....
        /*0094*/ 	.word	0x00000700


	//----- nvinfo : EIATTR_CBANK_PARAM_SIZE
	.align		4
.L_53:
        /*0098*/ 	.byte	0x03, 0x19
        /*009a*/ 	.short	0x0028


	//----- nvinfo : EIATTR_PARAM_CBANK
	.align		4
        /*009c*/ 	.byte	0x04, 0x0a
        /*009e*/ 	.short	(.L_55 - .L_54)
	.align		4
.L_54:
        /*00a0*/ 	.word	index@(.nv.constant0._Z16rope_bf16_kernelP13__nv_bfloat16PKS_S2_jjjj)
        /*00a4*/ 	.short	0x0380
        /*00a6*/ 	.short	0x0028


	//----- nvinfo : EIATTR_SW_WAR
	.align		4
.L_55:
        /*00a8*/ 	.byte	0x04, 0x36
        /*00aa*/ 	.short	(.L_57 - .L_56)
.L_56:
        /*00ac*/ 	.word	0x00000008
.L_57:


//--------------------- .nv.info._Z15rope_f16_kernelP6__halfPKS_S2_jjjj --------------------------
	.section	.nv.info._Z15rope_f16_kernelP6__halfPKS_S2_jjjj,"",@"SHT_CUDA_INFO"
	.sectionflags	@""
	.align	4


	//----- nvinfo : EIATTR_CUDA_API_VERSION
	.align		4
        /*0000*/ 	.byte	0x04, 0x37
        /*0002*/ 	.short	(.L_59 - .L_58)
.L_58:
        /*0004*/ 	.word	0x00000082


	//----- nvinfo : EIATTR_KPARAM_INFO
	.align		4
.L_59:
        /*0008*/ 	.byte	0x04, 0x17
        /*000a*/ 	.short	(.L_61 - .L_60)
.L_60:
        /*000c*/ 	.word	0x00000000
        /*0010*/ 	.short	0x0006
        /*0012*/ 	.short	0x0024
        /*0014*/ 	.byte	0x00, 0xf0, 0x11, 0x00


	//----- nvinfo : EIATTR_KPARAM_INFO
	.align		4
.L_61:
        /*0018*/ 	.byte	0x04, 0x17
        /*001a*/ 	.short	(.L_63 - .L_62)
.L_62:
        /*001c*/ 	.word	0x00000000
        /*0020*/ 	.short	0x0005
        /*0022*/ 	.short	0x0020
        /*0024*/ 	.byte	0x00, 0xf0, 0x11, 0x00


	//----- nvinfo : EIATTR_KPARAM_INFO
	.align		4
.L_63:
        /*0028*/ 	.byte	0x04, 0x17
        /*002a*/ 	.short	(.L_65 - .L_64)
.L_64:
        /*002c*/ 	.word	0x00000000
        /*0030*/ 	.short	0x0004
        /*0032*/ 	.short	0x001c
        /*0034*/ 	.byte	0x00, 0xf0, 0x11, 0x00


	//----- nvinfo : EIATTR_KPARAM_INFO
	.align		4
.L_65:
        /*0038*/ 	.byte	0x04, 0x17
        /*003a*/ 	.short	(.L_67 - .L_66)
.L_66:
        /*003c*/ 	.word	0x00000000
        /*0040*/ 	.short	0x0003
        /*0042*/ 	.short	0x0018
        /*0044*/ 	.byte	0x00, 0xf0, 0x11, 0x00


	//----- nvinfo : EIATTR_KPARAM_INFO
	.align		4
.L_67:
        /*0048*/ 	.byte	0x04, 0x17
        /*004a*/ 	.short	(.L_69 - .L_68)
.L_68:
        /*004c*/ 	.word	0x00000000
        /*0050*/ 	.short	0x0002
        /*0052*/ 	.short	0x0010
        /*0054*/ 	.byte	0x00, 0xf5, 0x21, 0x00


	//----- nvinfo : EIATTR_KPARAM_INFO
	.align		4
.L_69:
        /*0058*/ 	.byte	0x04, 0x17
        /*005a*/ 	.short	(.L_71 - .L_70)
.L_70:
        /*005c*/ 	.word	0x00000000
        /*0060*/ 	.short	0x0001
        /*0062*/ 	.short	0x0008
        /*0064*/ 	.byte	0x00, 0xf5, 0x21, 0x00


	//----- nvinfo : EIATTR_KPARAM_INFO
	.align		4
.L_71:
        /*0068*/ 	.byte	0x04, 0x17
        /*006a*/ 	.short	(.L_73 - .L_72)
.L_72:
        /*006c*/ 	.word	0x00000000
        /*0070*/ 	.short	0x0000
        /*0072*/ 	.short	0x0000
        /*0074*/ 	.byte	0x00, 0xf5, 0x21, 0x00


	//----- nvinfo : EIATTR_SPARSE_MMA_MASK
	.align		4
.L_73:
        /*0078*/ 	.byte	0x03, 0x50
        /*007a*/ 	.short	0x0000


	//----- nvinfo : EIATTR_MAXREG_COUNT
	.align		4
        /*007c*/ 	.byte	0x03, 0x1b
        /*007e*/ 	.short	0x00ff


	//----- nvinfo : EIATTR_NUM_BARRIERS
	.align		4
        /*0080*/ 	.byte	0x02, 0x4c
        /*0082*/ 	.byte	0x01
	.zero		1


	//----- nvinfo : EIATTR_MERCURY_ISA_VERSION
	.align		4
        /*0084*/ 	.byte	0x03, 0x5f
        /*0086*/ 	.short	0x0101


	//----- nvinfo : EIATTR_VRC_CTA_INIT_COUNT
	.align		4
        /*0088*/ 	.byte	0x02, 0x4a
	.zero		1
	.zero		1


	//----- nvinfo : EIATTR_EXIT_INSTR_OFFSETS
	.align		4
        /*008c*/ 	.byte	0x04, 0x1c
        /*008e*/ 	.short	(.L_75 - .L_74)


	//   ....[0]....
.L_74:
        /*0090*/ 	.word	0x00000090


	//   ....[1]....
        /*0094*/ 	.word	0x00000770


	//----- nvinfo : EIATTR_CBANK_PARAM_SIZE
	.align		4
.L_75:
        /*0098*/ 	.byte	0x03, 0x19
        /*009a*/ 	.short	0x0028


	//----- nvinfo : EIATTR_PARAM_CBANK
	.align		4
        /*009c*/ 	.byte	0x04, 0x0a
        /*009e*/ 	.short	(.L_77 - .L_76)
	.align		4
.L_76:
        /*00a0*/ 	.word	index@(.nv.constant0._Z15rope_f16_kernelP6__halfPKS_S2_jjjj)
        /*00a4*/ 	.short	0x0380
        /*00a6*/ 	.short	0x0028


	//----- nvinfo : EIATTR_SW_WAR
	.align		4
.L_77:
        /*00a8*/ 	.byte	0x04, 0x36
        /*00aa*/ 	.short	(.L_79 - .L_78)
.L_78:
        /*00ac*/ 	.word	0x00000008
.L_79:


//--------------------- .nv.info._Z15rope_f32_kernelPfPKfS1_jjjj --------------------------
	.section	.nv.info._Z15rope_f32_kernelPfPKfS1_jjjj,"",@"SHT_CUDA_INFO"
	.sectionflags	@""
	.align	4


	//----- nvinfo : EIATTR_CUDA_API_VERSION
	.align		4
        /*0000*/ 	.byte	0x04, 0x37
        /*0002*/ 	.short	(.L_81 - .L_80)
.L_80:
        /*0004*/ 	.word	0x00000082


	//----- nvinfo : EIATTR_KPARAM_INFO
	.align		4
.L_81:
        /*0008*/ 	.byte	0x04, 0x17
        /*000a*/ 	.short	(.L_83 - .L_82)
.L_82:
        /*000c*/ 	.word	0x00000000
        /*0010*/ 	.short	0x0006
        /*0012*/ 	.short	0x0024
        /*0014*/ 	.byte	0x00, 0xf0, 0x11, 0x00


	//----- nvinfo : EIATTR_KPARAM_INFO
	.align		4
.L_83:
        /*0018*/ 	.byte	0x04, 0x17
        /*001a*/ 	.short	(.L_85 - .L_84)
.L_84:
        /*001c*/ 	.word	0x00000000
        /*0020*/ 	.short	0x0005
        /*0022*/ 	.short	0x0020
        /*0024*/ 	.byte	0x00, 0xf0, 0x11, 0x00


	//----- nvinfo : EIATTR_KPARAM_INFO
	.align		4
.L_85:
        /*0028*/ 	.byte	0x04, 0x17
        /*002a*/ 	.short	(.L_87 - .L_86)
.L_86:
        /*002c*/ 	.word	0x00000000
        /*0030*/ 	.short	0x0004
        /*0032*/ 	.short	0x001c
        /*0034*/ 	.byte	0x00, 0xf0, 0x11, 0x00


	//----- nvinfo : EIATTR_KPARAM_INFO
	.align		4
.L_87:
        /*0038*/ 	.byte	0x04, 0x17
        /*003a*/ 	.short	(.L_89 - .L_88)
.L_88:
        /*003c*/ 	.word	0x00000000
        /*0040*/ 	.short	0x0003
        /*0042*/ 	.short	0x0018
        /*0044*/ 	.byte	0x00, 0xf0, 0x11, 0x00


	//----- nvinfo : EIATTR_KPARAM_INFO
	.align		4
.L_89:
        /*0048*/ 	.byte	0x04, 0x17
        /*004a*/ 	.short	(.L_91 - .L_90)
.L_90:
        /*004c*/ 	.word	0x00000000
        /*0050*/ 	.short	0x0002
        /*0052*/ 	.short	0x0010
        /*0054*/ 	.byte	0x00, 0xf5, 0x21, 0x00


	//----- nvinfo : EIATTR_KPARAM_INFO
	.align		4
.L_91:
        /*0058*/ 	.byte	0x04, 0x17
        /*005a*/ 	.short	(.L_93 - .L_92)
.L_92:
        /*005c*/ 	.word	0x00000000
        /*0060*/ 	.short	0x0001
        /*0062*/ 	.short	0x0008
        /*0064*/ 	.byte	0x00, 0xf5, 0x21, 0x00


	//----- nvinfo : EIATTR_KPARAM_INFO
	.align		4
.L_93:
        /*0068*/ 	.byte	0x04, 0x17
        /*006a*/ 	.short	(.L_95 - .L_94)
.L_94:
        /*006c*/ 	.word	0x00000000
        /*0070*/ 	.short	0x0000
        /*0072*/ 	.short	0x0000
        /*0074*/ 	.byte	0x00, 0xf5, 0x21, 0x00


	//----- nvinfo : EIATTR_SPARSE_MMA_MASK
	.align		4
.L_95:
        /*0078*/ 	.byte	0x03, 0x50
        /*007a*/ 	.short	0x0000


	//----- nvinfo : EIATTR_MAXREG_COUNT
	.align		4
        /*007c*/ 	.byte	0x03, 0x1b
        /*007e*/ 	.short	0x00ff


	//----- nvinfo : EIATTR_NUM_BARRIERS
	.align		4
        /*0080*/ 	.byte	0x02, 0x4c
        /*0082*/ 	.byte	0x01
	.zero		1


	//----- nvinfo : EIATTR_MERCURY_ISA_VERSION
	.align		4
        /*0084*/ 	.byte	0x03, 0x5f
        /*0086*/ 	.short	0x0101


	//----- nvinfo : EIATTR_VRC_CTA_INIT_COUNT
	.align		4
        /*0088*/ 	.byte	0x02, 0x4a
	.zero		1
	.zero		1


	//----- nvinfo : EIATTR_EXIT_INSTR_OFFSETS
	.align		4
        /*008c*/ 	.byte	0x04, 0x1c
        /*008e*/ 	.short	(.L_97 - .L_96)


	//   ....[0]....
.L_96:
        /*0090*/ 	.word	0x00000090


	//   ....[1]....
        /*0094*/ 	.word	0x00000710


	//----- nvinfo : EIATTR_CBANK_PARAM_SIZE
	.align		4
.L_97:
        /*0098*/ 	.byte	0x03, 0x19
        /*009a*/ 	.short	0x0028


	//----- nvinfo : EIATTR_PARAM_CBANK
	.align		4
        /*009c*/ 	.byte	0x04, 0x0a
        /*009e*/ 	.short	(.L_99 - .L_98)
	.align		4
.L_98:
        /*00a0*/ 	.word	index@(.nv.constant0._Z15rope_f32_kernelPfPKfS1_jjjj)
        /*00a4*/ 	.short	0x0380
        /*00a6*/ 	.short	0x0028


	//----- nvinfo : EIATTR_SW_WAR
	.align		4
.L_99:
        /*00a8*/ 	.byte	0x04, 0x36
        /*00aa*/ 	.short	(.L_101 - .L_100)
.L_100:
        /*00ac*/ 	.word	0x00000008
.L_101:


//--------------------- .nv.info._Z18rope_i_bf16_kernelP14__nv_bfloat162PK13__nv_bfloat16S3_jjj --------------------------
	.section	.nv.info._Z18rope_i_bf16_kernelP14__nv_bfloat162PK13__nv_bfloat16S3_jjj,"",@"SHT_CUDA_INFO"
	.sectionflags	@""
	.align	4


	//----- nvinfo : EIATTR_CUDA_API_VERSION
	.align		4
        /*0000*/ 	.byte	0x04, 0x37
        /*0002*/ 	.short	(.L_103 - .L_102)
.L_102:
        /*0004*/ 	.word	0x00000082


	//----- nvinfo : EIATTR_KPARAM_INFO
	.align		4
.L_103:
        /*0008*/ 	.byte	0x04, 0x17
        /*000a*/ 	.short	(.L_105 - .L_104)
.L_104:
        /*000c*/ 	.word	0x00000000
        /*0010*/ 	.short	0x0005
        /*0012*/ 	.short	0x0020
        /*0014*/ 	.byte	0x00, 0xf0, 0x11, 0x00


	//----- nvinfo : EIATTR_KPARAM_INFO
	.align		4
.L_105:
        /*0018*/ 	.byte	0x04, 0x17
        /*001a*/ 	.short	(.L_107 - .L_106)
.L_106:
        /*001c*/ 	.word	0x00000000
        /*0020*/ 	.short	0x0004
        /*0022*/ 	.short	0x001c
        /*0024*/ 	.byte	0x00, 0xf0, 0x11, 0x00


	//----- nvinfo : EIATTR_KPARAM_INFO
	.align		4
.L_107:
        /*0028*/ 	.byte	0x04, 0x17
        /*002a*/ 	.short	(.L_109 - .L_108)
.L_108:
        /*002c*/ 	.word	0x00000000
        /*0030*/ 	.short	0x0003
        /*0032*/ 	.short	0x0018
        /*0034*/ 	.byte	0x00, 0xf0, 0x11, 0x00


	//----- nvinfo : EIATTR_KPARAM_INFO
	.align		4
.L_109:
        /*0038*/ 	.byte	0x04, 0x17
        /*003a*/ 	.short	(.L_111 - .L_110)
.L_110:
        /*003c*/ 	.word	0x00000000
        /*0040*/ 	.short	0x0002
        /*0042*/ 	.short	0x0010
        /*0044*/ 	.byte	0x00, 0xf5, 0x21, 0x00


	//----- nvinfo : EIATTR_KPARAM_INFO
	.align		4
.L_111:
        /*0048*/ 	.byte	0x04, 0x17
        /*004a*/ 	.short	(.L_113 - .L_112)
.L_112:
        /*004c*/ 	.word	0x00000000
        /*0050*/ 	.short	0x0001
        /*0052*/ 	.short	0x0008
        /*0054*/ 	.byte	0x00, 0xf5, 0x21, 0x00


	//----- nvinfo : EIATTR_KPARAM_INFO
	.align		4
.L_113:
        /*0058*/ 	.byte	0x04, 0x17
        /*005a*/ 	.short	(.L_115 - .L_114)
.L_114:
        /*005c*/ 	.word	0x00000000
        /*0060*/ 	.short	0x0000
        /*0062*/ 	.short	0x0000
        /*0064*/ 	.byte	0x00, 0xf5, 0x21, 0x00


	//----- nvinfo : EIATTR_SPARSE_MMA_MASK
	.align		4
.L_115:
        /*0068*/ 	.byte	0x03, 0x50
        /*006a*/ 	.short	0x0000


	//----- nvinfo : EIATTR_MAXREG_COUNT
	.align		4
        /*006c*/ 	.byte	0x03, 0x1b
        /*006e*/ 	.short	0x00ff


	//----- nvinfo : EIATTR_NUM_BARRIERS
	.align		4
        /*0070*/ 	.byte	0x02, 0x4c
        /*0072*/ 	.byte	0x01
	.zero		1


	//----- nvinfo : EIATTR_MERCURY_ISA_VERSION
	.align		4
        /*0074*/ 	.byte	0x03, 0x5f
        /*0076*/ 	.short	0x0101


	//----- nvinfo : EIATTR_VRC_CTA_INIT_COUNT
	.align		4
        /*0078*/ 	.byte	0x02, 0x4a
	.zero		1
	.zero		1


	//----- nvinfo : EIATTR_EXIT_INSTR_OFFSETS
	.align		4
        /*007c*/ 	.byte	0x04, 0x1c
        /*007e*/ 	.short	(.L_117 - .L_116)


	//   ....[0]....
.L_116:
        /*0080*/ 	.word	0x00000070


	//   ....[1]....
        /*0084*/ 	.word	0x000004e0


	//----- nvinfo : EIATTR_CBANK_PARAM_SIZE
	.align		4
.L_117:
        /*0088*/ 	.byte	0x03, 0x19
        /*008a*/ 	.short	0x0024


	//----- nvinfo : EIATTR_PARAM_CBANK
	.align		4
        /*008c*/ 	.byte	0x04, 0x0a
        /*008e*/ 	.short	(.L_119 - .L_118)
	.align		4
.L_118:
        /*0090*/ 	.word	index@(.nv.constant0._Z18rope_i_bf16_kernelP14__nv_bfloat162PK13__nv_bfloat16S3_jjj)
        /*0094*/ 	.short	0x0380
        /*0096*/ 	.short	0x0024


	//----- nvinfo : EIATTR_SW_WAR
	.align		4
.L_119:
        /*0098*/ 	.byte	0x04, 0x36
        /*009a*/ 	.short	(.L_121 - .L_120)
.L_120:
        /*009c*/ 	.word	0x00000008
.L_121:


//--------------------- .nv.info._Z17rope_i_f16_kernelP7__half2PK6__halfS3_jjj --------------------------
	.section	.nv.info._Z17rope_i_f16_kernelP7__half2PK6__halfS3_jjj,"",@"SHT_CUDA_INFO"
	.sectionflags	@""
	.align	4


	//----- nvinfo : EIATTR_CUDA_API_VERSION
	.align		4
        /*0000*/ 	.byte	0x04, 0x37
        /*0002*/ 	.short	(.L_123 - .L_122)
.L_122:
        /*0004*/ 	.word	0x00000082


	//----- nvinfo : EIATTR_KPARAM_INFO
	.align		4
.L_123:
        /*0008*/ 	.byte	0x04, 0x17
        /*000a*/ 	.short	(.L_125 - .L_124)
.L_124:
        /*000c*/ 	.word	0x00000000
        /*0010*/ 	.short	0x0005
        /*0012*/ 	.short	0x0020
        /*0014*/ 	.byte	0x00, 0xf0, 0x11, 0x00


	//----- nvinfo : EIATTR_KPARAM_INFO
	.align		4
.L_125:
        /*0018*/ 	.byte	0x04, 0x17
        /*001a*/ 	.short	(.L_127 - .L_126)
.L_126:
        /*001c*/ 	.word	0x00000000
        /*0020*/ 	.short	0x0004
        /*0022*/ 	.short	0x001c
        /*0024*/ 	.byte	0x00, 0xf0, 0x11, 0x00


	//----- nvinfo : EIATTR_KPARAM_INFO
	.align		4
.L_127:
        /*0028*/ 	.byte	0x04, 0x17
        /*002a*/ 	.short	(.L_129 - .L_128)
.L_128:
        /*002c*/ 	.word	0x00000000
        /*0030*/ 	.short	0x0003
        /*0032*/ 	.short	0x0018
        /*0034*/ 	.byte	0x00, 0xf0, 0x11, 0x00


	//----- nvinfo : EIATTR_KPARAM_INFO
	.align		4
.L_129:
        /*0038*/ 	.byte	0x04, 0x17
        /*003a*/ 	.short	(.L_131 - .L_130)
.L_130:
        /*003c*/ 	.word	0x00000000
        /*0040*/ 	.short	0x0002
        /*0042*/ 	.short	0x0010
        /*0044*/ 	.byte	0x00, 0xf5, 0x21, 0x00


	//----- nvinfo : EIATTR_KPARAM_INFO
	.align		4
.L_131:
        /*0048*/ 	.byte	0x04, 0x17
        /*004a*/ 	.short	(.L_133 - .L_132)
.L_132:
        /*004c*/ 	.word	0x00000000
        /*0050*/ 	.short	0x0001
        /*0052*/ 	.short	0x0008
        /*0054*/ 	.byte	0x00, 0xf5, 0x21, 0x00


	//----- nvinfo : EIATTR_KPARAM_INFO
	.align		4
.L_133:
        /*0058*/ 	.byte	0x04, 0x17
        /*005a*/ 	.short	(.L_135 - .L_134)
.L_134:
        /*005c*/ 	.word	0x00000000
        /*0060*/ 	.short	0x0000
        /*0062*/ 	.short	0x0000
        /*0064*/ 	.byte	0x00, 0xf5, 0x21, 0x00


	//----- nvinfo : EIATTR_SPARSE_MMA_MASK
	.align		4
.L_135:
        /*0068*/ 	.byte	0x03, 0x50
        /*006a*/ 	.short	0x0000


	//----- nvinfo : EIATTR_MAXREG_COUNT
	.align		4
        /*006c*/ 	.byte	0x03, 0x1b
        /*006e*/ 	.short	0x00ff


	//----- nvinfo : EIATTR_NUM_BARRIERS
	.align		4
        /*0070*/ 	.byte	0x02, 0x4c
        /*0072*/ 	.byte	0x01
	.zero		1


	//----- nvinfo : EIATTR_MERCURY_ISA_VERSION
	.align		4
        /*0074*/ 	.byte	0x03, 0x5f
        /*0076*/ 	.short	0x0101


	//----- nvinfo : EIATTR_VRC_CTA_INIT_COUNT
	.align		4
        /*0078*/ 	.byte	0x02, 0x4a
	.zero		1
	.zero		1


	//----- nvinfo : EIATTR_EXIT_INSTR_OFFSETS
	.align		4
        /*007c*/ 	.byte	0x04, 0x1c
        /*007e*/ 	.short	(.L_137 - .L_136)


	//   ....[0]....
.L_136:
        /*0080*/ 	.word	0x00000070


	//   ....[1]....
        /*0084*/ 	.word	0x00000540


	//----- nvinfo : EIATTR_CBANK_PARAM_SIZE
	.align		4
.L_137:
        /*0088*/ 	.byte	0x03, 0x19
        /*008a*/ 	.short	0x0024


	//----- nvinfo : EIATTR_PARAM_CBANK
	.align		4
        /*008c*/ 	.byte	0x04, 0x0a
        /*008e*/ 	.short	(.L_139 - .L_138)
	.align		4
.L_138:
        /*0090*/ 	.word	index@(.nv.constant0._Z17rope_i_f16_kernelP7__half2PK6__halfS3_jjj)
        /*0094*/ 	.short	0x0380
        /*0096*/ 	.short	0x0024


	//----- nvinfo : EIATTR_SW_WAR
	.align		4
.L_139:
        /*0098*/ 	.byte	0x04, 0x36
        /*009a*/ 	.short	(.L_141 - .L_140)
.L_140:
        /*009c*/ 	.word	0x00000008
.L_141:


//--------------------- .nv.info._Z17rope_i_f32_kernelP6float2PKfS2_jjj --------------------------
	.section	.nv.info._Z17rope_i_f32_kernelP6float2PKfS2_jjj,"",@"SHT_CUDA_INFO"
	.sectionflags	@""
	.align	4


	//----- nvinfo : EIATTR_CUDA_API_VERSION
	.align		4
        /*0000*/ 	.byte	0x04, 0x37
        /*0002*/ 	.short	(.L_143 - .L_142)
.L_142:
        /*0004*/ 	.word	0x00000082


	//----- nvinfo : EIATTR_KPARAM_INFO
	.align		4
.L_143:
        /*0008*/ 	.byte	0x04, 0x17
        /*000a*/ 	.short	(.L_145 - .L_144)
.L_144:
        /*000c*/ 	.word	0x00000000
        /*0010*/ 	.short	0x0005
        /*0012*/ 	.short	0x0020
        /*0014*/ 	.byte	0x00, 0xf0, 0x11, 0x00


	//----- nvinfo : EIATTR_KPARAM_INFO
	.align		4
.L_145:
        /*0018*/ 	.byte	0x04, 0x17
        /*001a*/ 	.short	(.L_147 - .L_146)
.L_146:
        /*001c*/ 	.word	0x00000000
        /*0020*/ 	.short	0x0004
        /*0022*/ 	.short	0x001c
        /*0024*/ 	.byte	0x00, 0xf0, 0x11, 0x00


	//----- nvinfo : EIATTR_KPARAM_INFO
	.align		4
.L_147:
        /*0028*/ 	.byte	0x04, 0x17
        /*002a*/ 	.short	(.L_149 - .L_148)
.L_148:
        /*002c*/ 	.word	0x00000000
        /*0030*/ 	.short	0x0003
        /*0032*/ 	.short	0x0018
        /*0034*/ 	.byte	0x00, 0xf0, 0x11, 0x00


	//----- nvinfo : EIATTR_KPARAM_INFO
	.align		4
.L_149:
        /*0038*/ 	.byte	0x04, 0x17
        /*003a*/ 	.short	(.L_151 - .L_150)
.L_150:
        /*003c*/ 	.word	0x00000000
        /*0040*/ 	.short	0x0002
        /*0042*/ 	.short	0x0010
        /*0044*/ 	.byte	0x00, 0xf5, 0x21, 0x00


	//----- nvinfo : EIATTR_KPARAM_INFO
	.align		4
.L_151:
        /*0048*/ 	.byte	0x04, 0x17
        /*004a*/ 	.short	(.L_153 - .L_152)
.L_152:
        /*004c*/ 	.word	0x00000000
        /*0050*/ 	.short	0x0001
        /*0052*/ 	.short	0x0008
        /*0054*/ 	.byte	0x00, 0xf5, 0x21, 0x00


	//----- nvinfo : EIATTR_KPARAM_INFO
	.align		4
.L_153:
        /*0058*/ 	.byte	0x04, 0x17
        /*005a*/ 	.short	(.L_155 - .L_154)
.L_154:
        /*005c*/ 	.word	0x00000000
        /*0060*/ 	.short	0x0000
        /*0062*/ 	.short	0x0000
        /*0064*/ 	.byte	0x00, 0xf5, 0x21, 0x00


	//----- nvinfo : EIATTR_SPARSE_MMA_MASK
	.align		4
.L_155:
        /*0068*/ 	.byte	0x03, 0x50
        /*006a*/ 	.short	0x0000


	//----- nvinfo : EIATTR_MAXREG_COUNT
	.align		4
        /*006c*/ 	.byte	0x03, 0x1b
        /*006e*/ 	.short	0x00ff


	//----- nvinfo : EIATTR_NUM_BARRIERS
	.align		4
        /*0070*/ 	.byte	0x02, 0x4c
        /*0072*/ 	.byte	0x01
	.zero		1


	//----- nvinfo : EIATTR_MERCURY_ISA_VERSION
	.align		4
        /*0074*/ 	.byte	0x03, 0x5f
        /*0076*/ 	.short	0x0101


	//----- nvinfo : EIATTR_VRC_CTA_INIT_COUNT
	.align		4
        /*0078*/ 	.byte	0x02, 0x4a
	.zero		1
	.zero		1


	//----- nvinfo : EIATTR_EXIT_INSTR_OFFSETS
	.align		4
        /*007c*/ 	.byte	0x04, 0x1c
        /*007e*/ 	.short	(.L_157 - .L_156)


	//   ....[0]....
.L_156:
        /*0080*/ 	.word	0x00000070


	//   ....[1]....
        /*0084*/ 	.word	0x000004f0


	//----- nvinfo : EIATTR_CBANK_PARAM_SIZE
	.align		4
.L_157:
        /*0088*/ 	.byte	0x03, 0x19
        /*008a*/ 	.short	0x0024


	//----- nvinfo : EIATTR_PARAM_CBANK
	.align		4
        /*008c*/ 	.byte	0x04, 0x0a
        /*008e*/ 	.short	(.L_159 - .L_158)
	.align		4
.L_158:
        /*0090*/ 	.word	index@(.nv.constant0._Z17rope_i_f32_kernelP6float2PKfS2_jjj)
        /*0094*/ 	.short	0x0380
        /*0096*/ 	.short	0x0024


	//----- nvinfo : EIATTR_SW_WAR
	.align		4
.L_159:
        /*0098*/ 	.byte	0x04, 0x36
        /*009a*/ 	.short	(.L_161 - .L_160)
.L_160:
        /*009c*/ 	.word	0x00000008
.L_161:


//--------------------- .nv.callgraph             --------------------------
	.section	.nv.callgraph,"",@"SHT_CUDA_CALLGRAPH"
	.align	4
	.sectionentsize	8
	.align		4
        /*0000*/ 	.word	0x00000000
	.align		4
        /*0004*/ 	.word	0xffffffff
	.align		4
        /*0008*/ 	.word	0x00000000
	.align		4
        /*000c*/ 	.word	0xfffffffe
	.align		4
        /*0010*/ 	.word	0x00000000
	.align		4
        /*0014*/ 	.word	0xfffffffd
	.align		4
        /*0018*/ 	.word	0x00000000
	.align		4
        /*001c*/ 	.word	0xfffffffc


//--------------------- .text._Z16rope_bf16_kernelP13__nv_bfloat16PKS_S2_jjjj --------------------------
	.section	.text._Z16rope_bf16_kernelP13__nv_bfloat16PKS_S2_jjjj,"ax",@progbits
	.align	128
        .global         _Z16rope_bf16_kernelP13__nv_bfloat16PKS_S2_jjjj
        .type           _Z16rope_bf16_kernelP13__nv_bfloat16PKS_S2_jjjj,@function
        .size           _Z16rope_bf16_kernelP13__nv_bfloat16PKS_S2_jjjj,(.L_x_6 - _Z16rope_bf16_kernelP13__nv_bfloat16PKS_S2_jjjj)
        .other          _Z16rope_bf16_kernelP13__nv_bfloat16PKS_S2_jjjj,@"STO_CUDA_ENTRY STV_DEFAULT"
_Z16rope_bf16_kernelP13__nv_bfloat16PKS_S2_jjjj:
.text._Z16rope_bf16_kernelP13__nv_bfloat16PKS_S2_jjjj:
[----:B------:R-:W-:Y:S01]  /*0000*/  LDC R1, c[0x0][0x37c] ;  /* 0x0000df00ff017b82 */ /* 0x000fe20000000800 */
[----:B------:R-:W0:Y:S07]  /*0010*/  S2R R0, SR_TID.X ;  /* 0x0000000000007919 */ /* 0x000e2e0000002100 */
[----:B------:R-:W0:Y:S01]  /*0020*/  S2UR UR5, SR_CTAID.X ;  /* 0x00000000000579c3 */ /* 0x000e220000002500 */
[----:B------:R-:W1:Y:S07]  /*0030*/  LDCU.64 UR6, c[0x0][0x398] ;  /* 0x00007300ff0677ac */ /* 0x000e6e0008000a00 */
[----:B------:R-:W0:Y:S01]  /*0040*/  LDC R3, c[0x0][0x360] ;  /* 0x0000d800ff037b82 */ /* 0x000e220000000800 */
[----:B-1----:R-:W-:-:S04]  /*0050*/  UIMAD UR4, UR7, UR6, URZ ;  /* 0x00000006070472a4 */ /* 0x002fc8000f8e02ff */
[----:B------:R-:W-:Y:S01]  /*0060*/  USHF.R.U32.HI UR4, URZ, 0x1, UR4 ;  /* 0x00000001ff047899 */ /* 0x000fe20008011604 */
[----:B0-----:R-:W-:-:S05]  /*0070*/  IMAD R3, R3, UR5, R0 ;  /* 0x0000000503037c24 */ /* 0x001fca000f8e0200 */
[----:B------:R-:W-:-:S13]  /*0080*/  ISETP.GE.U32.AND P0, PT, R3, UR4, PT ;  /* 0x0000000403007c0c */ /* 0x000fda000bf06070 */
[----:B------:R-:W-:Y:S05]  /*0090*/  @P0 EXIT ;  /* 0x000000000000094d */ /* 0x000fea0003800000 */
[----:B------:R-:W0:Y:S01]  /*00a0*/  LDCU.64 UR12, c[0x0][0x3a0] ;  /* 0x00007400ff0c77ac */ /* 0x000e220008000a00 */
[----:B------:R-:W-:Y:S01]  /*00b0*/  PLOP3.LUT P2, PT, PT, PT, PT, 0x8, 0x80 ;  /* 0x000000000080781c */ /* 0x000fe20003f4e170 */
[----:B------:R-:W-:Y:S01]  /*00c0*/  USHF.R.U32.HI UR4, URZ, 0x1, UR7 ;  /* 0x00000001ff047899 */ /* 0x000fe20008011607 */
[----:B------:R-:W1:Y:S05]  /*00d0*/  LDCU.64 UR10, c[0x0][0x358] ;  /* 0x00006b00ff0a77ac */ /* 0x000e6a0008000a00 */
[----:B------:R-:W-:-:S03]  /*00e0*/  IADD3 R9, PT, PT, RZ, -UR4, RZ ;  /* 0x80000004ff097c10 */ /* 0x000fc6000fffe0ff */
[----:B------:R-:W2:Y:S01]  /*00f0*/  I2F.U32.RP R2, UR4 ;  /* 0x0000000400027d06 */ /* 0x000ea20008209000 */
[----:B0-----:R-:W-:-:S07]  /*0100*/  ISETP.NE.AND P0, PT, RZ, UR13, PT ;  /* 0x0000000dff007c0c */ /* 0x001fce000bf05270 */
[----:B--2---:R-:W0:Y:S08]  /*0110*/  MUFU.RCP R2, R2 ;  /* 0x0000000200027308 */ /* 0x004e300000001000 */
[----:B------:R-:W2:Y:S01]  /*0120*/  @P0 I2F.U32.RP R8, UR13 ;  /* 0x0000000d00080d06 */ /* 0x000ea20008209000 */
[----:B0-----:R-:W-:-:S07]  /*0130*/  IADD3 R4, PT, PT, R2, 0xffffffe, RZ ;  /* 0x0ffffffe02047810 */ /* 0x001fce0007ffe0ff */
[----:B------:R0:W3:Y:S08]  /*0140*/  F2I.FTZ.U32.TRUNC.NTZ R5, R4 ;  /* 0x0000000400057305 */ /* 0x0000f0000021f000 */
[----:B--2---:R-:W2:Y:S01]  /*0150*/  @P0 MUFU.RCP R8, R8 ;  /* 0x0000000800080308 */ /* 0x004ea20000001000 */
[----:B0-----:R-:W-:Y:S02]  /*0160*/  IMAD.MOV.U32 R4, RZ, RZ, RZ ;  /* 0x000000ffff047224 */ /* 0x001fe400078e00ff */
[----:B---3--:R-:W-:-:S04]  /*0170*/  IMAD R9, R9, R5, RZ ;  /* 0x0000000509097224 */ /* 0x008fc800078e02ff */
[----:B------:R-:W-:-:S04]  /*0180*/  IMAD.HI.U32 R2, R5, R9, R4 ;  /* 0x0000000905027227 */ /* 0x000fc800078e0004 */
[----:B--2---:R-:W-:Y:S02]  /*0190*/  @P0 VIADD R6, R8, 0xffffffe ;  /* 0x0ffffffe08060836 */ /* 0x004fe40000000000 */
[----:B------:R-:W-:Y:S02]  /*01a0*/  IMAD.HI.U32 R2, R2, R3, RZ ;  /* 0x0000000302027227 */ /* 0x000fe400078e00ff */
[----:B------:R0:W2:Y:S02]  /*01b0*/  @P0 F2I.FTZ.U32.TRUNC.NTZ R7, R6 ;  /* 0x0000000600070305 */ /* 0x0000a4000021f000 */
[----:B------:R-:W-:-:S04]  /*01c0*/  IMAD.MOV R4, RZ, RZ, -R2 ;  /* 0x000000ffff047224 */ /* 0x000fc800078e0a02 */
[----:B------:R-:W-:Y:S01]  /*01d0*/  IMAD R4, R4, UR4, R3 ;  /* 0x0000000404047c24 */ /* 0x000fe2000f8e0203 */
[----:B0-----:R-:W-:-:S04]  /*01e0*/  @P0 MOV R6, RZ ;  /* 0x000000ff00060202 */ /* 0x001fc80000000f00 */
[----:B------:R-:W-:Y:S02]  /*01f0*/  ISETP.GE.U32.AND P1, PT, R4, UR4, PT ;  /* 0x0000000404007c0c */ /* 0x000fe4000bf26070 */
[----:B--2---:R-:W-:-:S05]  /*0200*/  IADD3 R10, PT, PT, RZ, -R7, RZ ;  /* 0x80000007ff0a7210 */ /* 0x004fca0007ffe0ff */
[----:B------:R-:W-:-:S04]  /*0210*/  IMAD.MOV.U32 R5, RZ, RZ, R10 ;  /* 0x000000ffff057224 */ /* 0x000fc800078e000a */
[----:B------:R-:W-:Y:S02]  /*0220*/  @P0 IMAD R5, R5, UR13, RZ ;  /* 0x0000000d05050c24 */ /* 0x000fe4000f8e02ff */
[----:B------:R-:W-:Y:S01]  /*0230*/  @P1 IADD3 R4, PT, PT, R4, -UR4, RZ ;  /* 0x8000000404041c10 */ /* 0x000fe2000fffe0ff */
[----:B------:R-:W-:Y:S02]  /*0240*/  @P1 VIADD R2, R2, 0x1 ;  /* 0x0000000102021836 */ /* 0x000fe40000000000 */
[----:B------:R-:W-:Y:S01]  /*0250*/  @P0 IMAD.HI.U32 R6, R7, R5, R6 ;  /* 0x0000000507060227 */ /* 0x000fe200078e0006 */
[----:B------:R-:W-:Y:S02]  /*0260*/  @P0 SHF.L.U32 R5, R3, 0x1, RZ ;  /* 0x0000000103050819 */ /* 0x000fe400000006ff */
[----:B------:R-:W-:-:S03]  /*0270*/  ISETP.GE.U32.AND P4, PT, R4, UR4, PT ;  /* 0x0000000404007c0c */ /* 0x000fc6000bf86070 */
[----:B------:R-:W-:-:S04]  /*0280*/  @P0 IMAD.HI.U32 R8, R6, R5, RZ ;  /* 0x0000000506080227 */ /* 0x000fc800078e00ff */
[----:B------:R-:W-:-:S04]  /*0290*/  @P0 IMAD.MOV R6, RZ, RZ, -R8 ;  /* 0x000000ffff060224 */ /* 0x000fc800078e0a08 */
[----:B------:R-:W-:Y:S02]  /*02a0*/  @P0 IMAD R5, R6, UR13, R5 ;  /* 0x0000000d06050c24 */ /* 0x000fe4000f8e0205 */
[----:B------:R-:W-:Y:S01]  /*02b0*/  @P4 VIADD R2, R2, 0x1 ;  /* 0x0000000102024836 */ /* 0x000fe20000000000 */
[----:B------:R-:W0:Y:S02]  /*02c0*/  LDC.64 R6, c[0x0][0x388] ;  /* 0x0000e200ff067b82 */ /* 0x000e240000000a00 */
[----:B------:R-:W-:-:S04]  /*02d0*/  @P0 ISETP.GE.U32.AND P3, PT, R5, UR13, PT ;  /* 0x0000000d05000c0c */ /* 0x000fc8000bf66070 */
[----:B------:R-:W-:Y:S02]  /*02e0*/  @P0 PLOP3.LUT P2, PT, P3, PT, PT, 0x80, 0x8 ;  /* 0x000000000008081c */ /* 0x000fe40001f4f070 */
[----:B------:R-:W-:-:S11]  /*02f0*/  ISETP.NE.U32.AND P3, PT, RZ, UR4, PT ;  /* 0x00000004ff007c0c */ /* 0x000fd6000bf65070 */
[----:B------:R-:W-:Y:S02]  /*0300*/  @P2 IADD3 R5, PT, PT, R5, -UR13, RZ ;  /* 0x8000000d05052c10 */ /* 0x000fe4000fffe0ff */
[----:B------:R-:W-:Y:S02]  /*0310*/  @!P3 LOP3.LUT R2, RZ, UR4, RZ, 0x33, !PT ;  /* 0x00000004ff02bc12 */ /* 0x000fe4000f8e33ff */
[----:B------:R-:W-:Y:S02]  /*0320*/  ISETP.GE.U32.AND P1, PT, R5, UR13, P0 ;  /* 0x0000000d05007c0c */ /* 0x000fe40008726070 */
[----:B------:R-:W2:Y:S01]  /*0330*/  LDC.64 R4, c[0x0][0x390] ;  /* 0x0000e400ff047b82 */ /* 0x000ea20000000a00 */
[----:B------:R-:W-:Y:S02]  /*0340*/  ISETP.NE.U32.OR P3, PT, RZ, UR13, !P0 ;  /* 0x0000000dff007c0c */ /* 0x000fe4000c765470 */
[----:B------:R-:W-:Y:S02]  /*0350*/  IADD3 R10, PT, PT, RZ, -R2, RZ ;  /* 0x80000002ff0a7210 */ /* 0x000fe40007ffe0ff */
[----:B------:R-:W-:-:S03]  /*0360*/  @P2 IADD3 R8, PT, PT, R8, 0x1, RZ ;  /* 0x0000000108082810 */ /* 0x000fc60007ffe0ff */
[----:B------:R-:W-:-:S03]  /*0370*/  IMAD R3, R10, UR4, R3 ;  /* 0x000000040a037c24 */ /* 0x000fc6000f8e0203 */
[----:B------:R-:W-:Y:S02]  /*0380*/  @P1 VIADD R8, R8, 0x1 ;  /* 0x0000000108081836 */ /* 0x000fe40000000000 */
[----:B------:R-:W-:Y:S02]  /*0390*/  MOV R9, R3 ;  /* 0x0000000300097202 */ /* 0x000fe40000000f00 */
[----:B------:R-:W-:-:S05]  /*03a0*/  @!P3 LOP3.LUT R8, RZ, UR13, RZ, 0x33, !PT ;  /* 0x0000000dff08bc12 */ /* 0x000fca000f8e33ff */
[----:B------:R-:W-:-:S04]  /*03b0*/  @P0 IMAD R9, R8, UR4, R9 ;  /* 0x0000000408090c24 */ /* 0x000fc8000f8e0209 */
[----:B0-----:R-:W-:-:S04]  /*03c0*/  IMAD.WIDE.U32 R6, R9, 0x2, R6 ;  /* 0x0000000209067825 */ /* 0x001fc800078e0006 */
[----:B--2---:R-:W-:Y:S02]  /*03d0*/  IMAD.WIDE.U32 R4, R9, 0x2, R4 ;  /* 0x0000000209047825 */ /* 0x004fe400078e0004 */
[----:B-1----:R0:W2:Y:S04]  /*03e0*/  LDG.E.U16.CONSTANT R6, desc[UR10][R6.64] ;  /* 0x0000000a06067981 */ /* 0x0020a8000c1e9500 */
[----:B------:R1:W3:Y:S01]  /*03f0*/  LDG.E.U16.CONSTANT R11, desc[UR10][R4.64] ;  /* 0x0000000a040b7981 */ /* 0x0002e2000c1e9500 */
[----:B------:R-:W-:Y:S01]  /*0400*/  USHF.R.U32.HI UR8, URZ, 0x1, UR12 ;  /* 0x00000001ff087899 */ /* 0x000fe2000801160c */
[----:B------:R-:W4:Y:S01]  /*0410*/  S2UR UR6, SR_CgaCtaId ;  /* 0x00000000000679c3 */ /* 0x000f220000008800 */
[----:B------:R-:W-:Y:S02]  /*0420*/  UMOV UR4, 0x400 ;  /* 0x0000040000047882 */ /* 0x000fe40000000000 */
[----:B------:R-:W-:Y:S01]  /*0430*/  UIADD3 UR5, UPT, UPT, UR4, 0x200, URZ ;  /* 0x0000020004057890 */ /* 0x000fe2000fffe0ff */
[----:B0-----:R-:W-:Y:S01]  /*0440*/  IMAD R7, R2, UR7, RZ ;  /* 0x0000000702077c24 */ /* 0x001fe2000f8e02ff */
[----:B------:R-:W-:Y:S01]  /*0450*/  ISETP.NE.U32.AND P2, PT, RZ, UR8, PT ;  /* 0x00000008ff007c0c */ /* 0x000fe2000bf45070 */
[----:B------:R-:W-:-:S02]  /*0460*/  IMAD R13, RZ, RZ, -UR8 ;  /* 0x80000008ff0d7e24 */ /* 0x000fc4000f8e02ff */
[----:B------:R-:W0:Y:S08]  /*0470*/  I2F.U32.RP R10, UR8 ;  /* 0x00000008000a7d06 */ /* 0x000e300008209000 */
[----:B0-----:R-:W0:Y:S01]  /*0480*/  MUFU.RCP R10, R10 ;  /* 0x0000000a000a7308 */ /* 0x001e220000001000 */
[----:B----4-:R-:W-:Y:S02]  /*0490*/  ULEA UR4, UR6, UR4, 0x18 ;  /* 0x0000000406047291 */ /* 0x010fe4000f8ec0ff */
[----:B------:R-:W-:Y:S01]  /*04a0*/  ULEA UR5, UR6, UR5, 0x18 ;  /* 0x0000000506057291 */ /* 0x000fe2000f8ec0ff */
[----:B0-----:R-:W-:-:S04]  /*04b0*/  IADD3 R8, PT, PT, R10, 0xffffffe, RZ ;  /* 0x0ffffffe0a087810 */ /* 0x001fc80007ffe0ff */
[----:B------:R0:W4:Y:S02]  /*04c0*/  F2I.FTZ.U32.TRUNC.NTZ R9, R8 ;  /* 0x0000000800097305 */ /* 0x000124000021f000 */
[----:B0-----:R-:W-:Y:S02]  /*04d0*/  HFMA2 R8, -RZ, RZ, 0, 0 ;  /* 0x00000000ff087431 */ /* 0x001fe400000001ff */
[----:B----4-:R-:W-:-:S04]  /*04e0*/  IMAD R13, R13, R9, RZ ;  /* 0x000000090d0d7224 */ /* 0x010fc800078e02ff */
[----:B------:R-:W-:Y:S01]  /*04f0*/  IMAD.HI.U32 R12, R9, R13, R8 ;  /* 0x0000000d090c7227 */ /* 0x000fe200078e0008 */
[C---:B------:R-:W-:Y:S02]  /*0500*/  LEA R9, R0.reuse, UR4, 0x1 ;  /* 0x0000000400097c11 */ /* 0x040fe4000f8e08ff */
[----:B------:R-:W-:-:S03]  /*0510*/  LEA R0, R0, UR5, 0x1 ;  /* 0x0000000500007c11 */ /* 0x000fc6000f8e08ff */
[----:B------:R-:W-:-:S05]  /*0520*/  IMAD.HI.U32 R12, R12, R3, RZ ;  /* 0x000000030c0c7227 */ /* 0x000fca00078e00ff */
[----:B-1----:R-:W-:-:S05]  /*0530*/  IADD3 R4, PT, PT, RZ, -R12, RZ ;  /* 0x8000000cff047210 */ /* 0x002fca0007ffe0ff */
[----:B------:R-:W-:-:S05]  /*0540*/  IMAD R4, R4, UR8, R3 ;  /* 0x0000000804047c24 */ /* 0x000fca000f8e0203 */
[----:B------:R-:W-:-:S13]  /*0550*/  ISETP.GE.U32.AND P0, PT, R4, UR8, PT ;  /* 0x0000000804007c0c */ /* 0x000fda000bf06070 */
[----:B------:R-:W-:Y:S01]  /*0560*/  @P0 VIADD R4, R4, -UR8 ;  /* 0x8000000804040c36 */ /* 0x000fe20008000000 */
[----:B------:R-:W-:-:S04]  /*0570*/  @P0 IADD3 R12, PT, PT, R12, 0x1, RZ ;  /* 0x000000010c0c0810 */ /* 0x000fc80007ffe0ff */
[----:B------:R-:W-:Y:S02]  /*0580*/  ISETP.GE.U32.AND P1, PT, R4, UR8, PT ;  /* 0x0000000804007c0c */ /* 0x000fe4000bf26070 */
[----:B------:R-:W0:Y:S11]  /*0590*/  LDC.64 R4, c[0x0][0x380] ;  /* 0x0000e000ff047b82 */ /* 0x000e360000000a00 */
[----:B------:R-:W-:-:S02]  /*05a0*/  @P1 IADD3 R12, PT, PT, R12, 0x1, RZ ;  /* 0x000000010c0c1810 */ /* 0x000fc40007ffe0ff */
[----:B------:R-:W-:-:S05]  /*05b0*/  @!P2 LOP3.LUT R12, RZ, UR8, RZ, 0x33, !PT ;  /* 0x00000008ff0cac12 */ /* 0x000fca000f8e33ff */
[----:B------:R-:W-:Y:S02]  /*05c0*/  IMAD.MOV R2, RZ, RZ, -R12 ;  /* 0x000000ffff027224 */ /* 0x000fe400078e0a0c */
[----:B------:R-:W-:Y:S02]  /*05d0*/  IMAD R12, R12, UR12, R7 ;  /* 0x0000000c0c0c7c24 */ /* 0x000fe4000f8e0207 */
[----:B------:R-:W-:-:S05]  /*05e0*/  IMAD R3, R2, UR8, R3 ;  /* 0x0000000802037c24 */ /* 0x000fca000f8e0203 */
[----:B------:R-:W-:-:S04]  /*05f0*/  IADD3 R7, PT, PT, R3, R12, RZ ;  /* 0x0000000c03077210 */ /* 0x000fc80007ffe0ff */
[----:B------:R-:W-:-:S05]  /*0600*/  IADD3 R3, PT, PT, R7, UR8, RZ ;  /* 0x0000000807037c10 */ /* 0x000fca000fffe0ff */
[----:B0-----:R-:W-:-:S04]  /*0610*/  IMAD.WIDE.U32 R2, R3, 0x2, R4 ;  /* 0x0000000203027825 */ /* 0x001fc800078e0004 */
[----:B------:R-:W-:Y:S01]  /*0620*/  IMAD.WIDE.U32 R4, R7, 0x2, R4 ;  /* 0x0000000207047825 */ /* 0x000fe200078e0004 */
[----:B--2---:R-:W-:Y:S04]  /*0630*/  STS.U16 [R9], R6 ;  /* 0x0000000609007388 */ /* 0x004fe80000000400 */
[----:B---3--:R-:W-:Y:S01]  /*0640*/  STS.U16 [R0], R11 ;  /* 0x0000000b00007388 */ /* 0x008fe20000000400 */
[----:B------:R-:W-:Y:S06]  /*0650*/  BAR.SYNC.DEFER_BLOCKING 0x0 ;  /* 0x0000000000007b1d */ /* 0x000fec0000010000 */
[----:B------:R-:W2:Y:S04]  /*0660*/  LDG.E.U16 R12, desc[UR10][R2.64] ;  /* 0x0000000a020c7981 */ /* 0x000ea8000c1e1500 */
[----:B------:R-:W3:Y:S04]  /*0670*/  LDG.E.U16 R10, desc[UR10][R4.64] ;  /* 0x0000000a040a7981 */ /* 0x000ee8000c1e1500 */
[----:B------:R-:W-:Y:S04]  /*0680*/  LDS.U16 R7, [R9] ;  /* 0x0000000009077984 */ /* 0x000fe80000000400 */
[----:B------:R-:W0:Y:S02]  /*0690*/  LDS.U16 R8, [R0] ;  /* 0x0000000000087984 */ /* 0x000e240000000400 */
[----:B0-----:R-:W-:-:S05]  /*06a0*/  PRMT R9, R8, 0x5410, R7 ;  /* 0x0000541008097816 */ /* 0x001fca0000000007 */
[----:B--2---:R-:W-:-:S04]  /*06b0*/  HMUL2.BF16_V2 R12, R12.H0_H0, R9 ;  /* 0x000000090c0c7232 */ /* 0x004fc80000200800 */
[C-C-:B---3--:R-:W-:Y:S02]  /*06c0*/  HFMA2.BF16_V2 R7, R10.reuse.H0_H0, R7.H0_H0, -R12.reuse.H0_H0 ;  /* 0x200000070a077231 */ /* 0x148fe4000034080c */
[----:B------:R-:W-:-:S03]  /*06d0*/  HFMA2.BF16_V2 R8, R10.H0_H0, R8.H0_H0, R12.H1_H1 ;  /* 0x200000080a087231 */ /* 0x000fc6000026080c */
[----:B------:R-:W-:Y:S04]  /*06e0*/  STG.E.U16 desc[UR10][R4.64], R7 ;  /* 0x0000000704007986 */ /* 0x000fe8000c10150a */
[----:B------:R-:W-:Y:S01]  /*06f0*/  STG.E.U16 desc[UR10][R2.64], R8 ;  /* 0x0000000802007986 */ /* 0x000fe2000c10150a */
[----:B------:R-:W-:Y:S05]  /*0700*/  EXIT ;  /* 0x000000000000794d */ /* 0x000fea0003800000 */
.L_x_0:
[----:B------:R-:W-:-:S00]  /*0710*/  BRA `(.L_x_0) ;  /* 0xfffffffc00fc7947 */ /* 0x000fc0000383ffff */
[----:B------:R-:W-:-:S00]  /*0720*/  NOP ;  /* 0x0000000000007918 */ /* 0x000fc00000000000 */
        /* <DEDUP_REMOVED lines=13> */
.L_x_6:


//--------------------- .text._Z15rope_f16_kernelP6__halfPKS_S2_jjjj --------------------------
	.section	.text._Z15rope_f16_kernelP6__halfPKS_S2_jjjj,"ax",@progbits
	.align	128
        .global         _Z15rope_f16_kernelP6__halfPKS_S2_jjjj
        .type           _Z15rope_f16_kernelP6__halfPKS_S2_jjjj,@function
        .size           _Z15rope_f16_kernelP6__halfPKS_S2_jjjj,(.L_x_7 - _Z15rope_f16_kernelP6__halfPKS_S2_jjjj)
        .other          _Z15rope_f16_kernelP6__halfPKS_S2_jjjj,@"STO_CUDA_ENTRY STV_DEFAULT"
_Z15rope_f16_kernelP6__halfPKS_S2_jjjj:
.text._Z15rope_f16_kernelP6__halfPKS_S2_jjjj:
        /* <DEDUP_REMOVED lines=14> */
[----:B------:R-:W-:Y:S01]  /*00e0*/  IMAD R9, RZ, RZ, -UR4 ;  /* 0x80000004ff097e24 */ /* 0x000fe2000f8e02ff */
[----:B------:R-:W-:Y:S02]  /*00f0*/  ISETP.NE.U32.AND P3, PT, RZ, UR4, PT ;  /* 0x00000004ff007c0c */ /* 0x000fe4000bf65070 */
        /* <DEDUP_REMOVED lines=9> */
[----:B------:R-:W-:Y:S01]  /*0190*/  IMAD.HI.U32 R2, R5, R9, R4 ;  /* 0x0000000905027227 */ /* 0x000fe200078e0004 */
[----:B--2---:R-:W-:-:S05]  /*01a0*/  @P0 IADD3 R6, PT, PT, R8, 0xffffffe, RZ ;  /* 0x0ffffffe08060810 */ /* 0x004fca0007ffe0ff */
[----:B------:R-:W-:Y:S01]  /*01b0*/  IMAD.HI.U32 R2, R2, R3, RZ ;  /* 0x0000000302027227 */ /* 0x000fe200078e00ff */
[----:B------:R0:W2:Y:S04]  /*01c0*/  @P0 F2I.FTZ.U32.TRUNC.NTZ R7, R6 ;  /* 0x0000000600070305 */ /* 0x0000a8000021f000 */
[----:B------:R-:W-:-:S05]  /*01d0*/  IADD3 R4, PT, PT, -R2, RZ, RZ ;  /* 0x000000ff02047210 */ /* 0x000fca0007ffe1ff */
[----:B------:R-:W-:Y:S01]  /*01e0*/  IMAD R4, R4, UR4, R3 ;  /* 0x0000000404047c24 */ /* 0x000fe2000f8e0203 */
[----:B0-----:R-:W-:-:S04]  /*01f0*/  @P0 MOV R6, RZ ;  /* 0x000000ff00060202 */ /* 0x001fc80000000f00 */
[----:B------:R-:W-:Y:S02]  /*0200*/  ISETP.GE.U32.AND P4, PT, R4, UR4, PT ;  /* 0x0000000404007c0c */ /* 0x000fe4000bf86070 */
[----:B--2---:R-:W-:-:S05]  /*0210*/  IADD3 R10, PT, PT, RZ, -R7, RZ ;  /* 0x80000007ff0a7210 */ /* 0x004fca0007ffe0ff */
[----:B------:R-:W-:-:S04]  /*0220*/  @P0 IMAD R5, R10, UR13, RZ ;  /* 0x0000000d0a050c24 */ /* 0x000fc8000f8e02ff */
[----:B------:R-:W-:Y:S02]  /*0230*/  @P0 IMAD.HI.U32 R6, R7, R5, R6 ;  /* 0x0000000507060227 */ /* 0x000fe400078e0006 */
[----:B------:R-:W-:Y:S02]  /*0240*/  @P4 IADD3 R2, PT, PT, R2, 0x1, RZ ;  /* 0x0000000102024810 */ /* 0x000fe40007ffe0ff */
[----:B------:R-:W-:Y:S02]  /*0250*/  @P0 IMAD.SHL.U32 R5, R3, 0x2, RZ ;  /* 0x0000000203050824 */ /* 0x000fe400078e00ff */
[----:B------:R-:W-:Y:S02]  /*0260*/  @P4 VIADD R4, R4, -UR4 ;  /* 0x8000000404044c36 */ /* 0x000fe40008000000 */
[----:B------:R-:W-:-:S05]  /*0270*/  @P0 IMAD.HI.U32 R8, R6, R5, RZ ;  /* 0x0000000506080227 */ /* 0x000fca00078e00ff */
[----:B------:R-:W-:-:S05]  /*0280*/  @P0 IADD3 R6, PT, PT, -R8, RZ, RZ ;  /* 0x000000ff08060210 */ /* 0x000fca0007ffe1ff */
[----:B------:R-:W-:Y:S02]  /*0290*/  @P0 IMAD R5, R6, UR13, R5 ;  /* 0x0000000d06050c24 */ /* 0x000fe4000f8e0205 */
[----:B------:R-:W0:Y:S03]  /*02a0*/  LDC.64 R6, c[0x0][0x390] ;  /* 0x0000e400ff067b82 */ /* 0x000e260000000a00 */
[----:B------:R-:W-:-:S04]  /*02b0*/  @P0 ISETP.GE.U32.AND P2, PT, R5, UR13, PT ;  /* 0x0000000d05000c0c */ /* 0x000fc8000bf46070 */
[----:B------:R-:W-:Y:S02]  /*02c0*/  @P0 PLOP3.LUT P1, PT, P2, PT, PT, 0x80, 0x8 ;  /* 0x000000000008081c */ /* 0x000fe4000172f070 */
[----:B------:R-:W-:-:S11]  /*02d0*/  ISETP.GE.U32.AND P2, PT, R4, UR4, PT ;  /* 0x0000000404007c0c */ /* 0x000fd6000bf46070 */
[----:B------:R-:W-:Y:S02]  /*02e0*/  @P1 IADD3 R5, PT, PT, R5, -UR13, RZ ;  /* 0x8000000d05051c10 */ /* 0x000fe4000fffe0ff */
[----:B------:R-:W-:Y:S01]  /*02f0*/  @P2 VIADD R2, R2, 0x1 ;  /* 0x0000000102022836 */ /* 0x000fe20000000000 */
[----:B------:R-:W-:Y:S02]  /*0300*/  PLOP3.LUT P2, PT, PT, PT, PT, 0x8, 0x80 ;  /* 0x000000000080781c */ /* 0x000fe40003f4e170 */
[----:B------:R-:W-:Y:S02]  /*0310*/  @P0 ISETP.GE.U32.AND P4, PT, R5, UR13, PT ;  /* 0x0000000d05000c0c */ /* 0x000fe4000bf86070 */
[----:B------:R-:W2:Y:S01]  /*0320*/  LDC.64 R4, c[0x0][0x388] ;  /* 0x0000e200ff047b82 */ /* 0x000ea20000000a00 */
[----:B------:R-:W-:Y:S02]  /*0330*/  @!P3 LOP3.LUT R2, RZ, UR4, RZ, 0x33, !PT ;  /* 0x00000004ff02bc12 */ /* 0x000fe4000f8e33ff */
[----:B------:R-:W-:-:S02]  /*0340*/  @P0 PLOP3.LUT P2, PT, P4, PT, PT, 0x80, 0x8 ;  /* 0x000000000008081c */ /* 0x000fc4000274f070 */
[----:B------:R-:W-:Y:S02]  /*0350*/  ISETP.NE.U32.OR P3, PT, RZ, UR13, !P0 ;  /* 0x0000000dff007c0c */ /* 0x000fe4000c765470 */
[----:B------:R-:W-:Y:S02]  /*0360*/  IADD3 R10, PT, PT, -R2, RZ, RZ ;  /* 0x000000ff020a7210 */ /* 0x000fe40007ffe1ff */
[----:B------:R-:W-:-:S03]  /*0370*/  @P1 IADD3 R8, PT, PT, R8, 0x1, RZ ;  /* 0x0000000108081810 */ /* 0x000fc60007ffe0ff */
[----:B------:R-:W-:-:S04]  /*0380*/  IMAD R3, R10, UR4, R3 ;  /* 0x000000040a037c24 */ /* 0x000fc8000f8e0203 */
[----:B------:R-:W-:Y:S01]  /*0390*/  @P2 VIADD R8, R8, 0x1 ;  /* 0x0000000108082836 */ /* 0x000fe20000000000 */
[----:B------:R-:W-:Y:S02]  /*03a0*/  MOV R9, R3 ;  /* 0x0000000300097202 */ /* 0x000fe40000000f00 */
[----:B------:R-:W-:-:S05]  /*03b0*/  @!P3 LOP3.LUT R8, RZ, UR13, RZ, 0x33, !PT ;  /* 0x0000000dff08bc12 */ /* 0x000fca000f8e33ff */
[----:B------:R-:W-:-:S04]  /*03c0*/  @P0 IMAD R9, R8, UR4, R9 ;  /* 0x0000000408090c24 */ /* 0x000fc8000f8e0209 */
[----:B--2---:R-:W-:-:S04]  /*03d0*/  IMAD.WIDE.U32 R4, R9, 0x2, R4 ;  /* 0x0000000209047825 */ /* 0x004fc800078e0004 */
[----:B0-----:R-:W-:Y:S01]  /*03e0*/  IMAD.WIDE.U32 R6, R9, 0x2, R6 ;  /* 0x0000000209067825 */ /* 0x001fe200078e0006 */
[----:B-1----:R-:W2:Y:S04]  /*03f0*/  LDG.E.U16.CONSTANT R11, desc[UR10][R4.64] ;  /* 0x0000000a040b7981 */ /* 0x002ea8000c1e9500 */
[----:B------:R0:W3:Y:S01]  /*0400*/  LDG.E.U16.CONSTANT R12, desc[UR10][R6.64] ;  /* 0x0000000a060c7981 */ /* 0x0000e2000c1e9500 */
[----:B------:R-:W-:Y:S01]  /*0410*/  USHF.R.U32.HI UR8, URZ, 0x1, UR12 ;  /* 0x00000001ff087899 */ /* 0x000fe2000801160c */
[----:B------:R-:W1:Y:S01]  /*0420*/  S2UR UR6, SR_CgaCtaId ;  /* 0x00000000000679c3 */ /* 0x000e620000008800 */
[----:B------:R-:W-:Y:S02]  /*0430*/  UMOV UR4, 0x400 ;  /* 0x0000040000047882 */ /* 0x000fe40000000000 */
[----:B------:R-:W-:-:S02]  /*0440*/  UIADD3 UR5, UPT, UPT, UR4, 0x400, URZ ;  /* 0x0000040004057890 */ /* 0x000fc4000fffe0ff */
[----:B------:R-:W-:Y:S01]  /*0450*/  IMAD R13, RZ, RZ, -UR8 ;  /* 0x80000008ff0d7e24 */ /* 0x000fe2000f8e02ff */
[----:B------:R-:W-:Y:S02]  /*0460*/  ISETP.NE.U32.AND P2, PT, RZ, UR8, PT ;  /* 0x00000008ff007c0c */ /* 0x000fe4000bf45070 */
[----:B------:R-:W4:Y:S01]  /*0470*/  I2F.U32.RP R10, UR8 ;  /* 0x00000008000a7d06 */ /* 0x000f220008209000 */
[----:B0-----:R-:W-:-:S07]  /*0480*/  IMAD R7, R2, UR7, RZ ;  /* 0x0000000702077c24 */ /* 0x001fce000f8e02ff */
[----:B----4-:R-:W0:Y:S01]  /*0490*/  MUFU.RCP R10, R10 ;  /* 0x0000000a000a7308 */ /* 0x010e220000001000 */
[----:B-1----:R-:W-:Y:S02]  /*04a0*/  ULEA UR4, UR6, UR4, 0x18 ;  /* 0x0000000406047291 */ /* 0x002fe4000f8ec0ff */
[----:B------:R-:W-:Y:S01]  /*04b0*/  ULEA UR5, UR6, UR5, 0x18 ;  /* 0x0000000506057291 */ /* 0x000fe2000f8ec0ff */
[----:B0-----:R-:W-:-:S04]  /*04c0*/  IADD3 R8, PT, PT, R10, 0xffffffe, RZ ;  /* 0x0ffffffe0a087810 */ /* 0x001fc80007ffe0ff */
[----:B------:R0:W1:Y:S02]  /*04d0*/  F2I.FTZ.U32.TRUNC.NTZ R9, R8 ;  /* 0x0000000800097305 */ /* 0x000064000021f000 */
[----:B0-----:R-:W-:Y:S02]  /*04e0*/  HFMA2 R8, -RZ, RZ, 0, 0 ;  /* 0x00000000ff087431 */ /* 0x001fe400000001ff */
[----:B-1----:R-:W-:-:S04]  /*04f0*/  IMAD R13, R13, R9, RZ ;  /* 0x000000090d0d7224 */ /* 0x002fc800078e02ff */
[----:B------:R-:W-:Y:S01]  /*0500*/  IMAD.HI.U32 R4, R9, R13, R8 ;  /* 0x0000000d09047227 */ /* 0x000fe200078e0008 */
[----:B------:R-:W-:-:S05]  /*0510*/  LEA R9, R0, UR5, 0x2 ;  /* 0x0000000500097c11 */ /* 0x000fca000f8e10ff */
[----:B------:R-:W-:-:S05]  /*0520*/  IMAD.HI.U32 R6, R4, R3, RZ ;  /* 0x0000000304067227 */ /* 0x000fca00078e00ff */
[----:B------:R-:W-:-:S05]  /*0530*/  IADD3 R4, PT, PT, -R6, RZ, RZ ;  /* 0x000000ff06047210 */ /* 0x000fca0007ffe1ff */
        /* <DEDUP_REMOVED lines=11> */
[----:B------:R-:W-:Y:S02]  /*05f0*/  IADD3 R7, PT, PT, R3, R6, RZ ;  /* 0x0000000603077210 */ /* 0x000fe40007ffe0ff */
[----:B------:R-:W-:Y:S02]  /*0600*/  LEA R6, R0, UR4, 0x2 ;  /* 0x0000000400067c11 */ /* 0x000fe4000f8e10ff */
[----:B------:R-:W-:-:S05]  /*0610*/  IADD3 R3, PT, PT, R7, UR8, RZ ;  /* 0x0000000807037c10 */ /* 0x000fca000fffe0ff */
[----:B0-----:R-:W-:-:S04]  /*0620*/  IMAD.WIDE.U32 R2, R3, 0x2, R4 ;  /* 0x0000000203027825 */ /* 0x001fc800078e0004 */
[----:B------:R-:W-:-:S04]  /*0630*/  IMAD.WIDE.U32 R4, R7, 0x2, R4 ;  /* 0x0000000207047825 */ /* 0x000fc800078e0004 */
[----:B--2---:R-:W-:Y:S02]  /*0640*/  HADD2.F32 R11, -RZ, R11.H0_H0 ;  /* 0x2000000bff0b7230 */ /* 0x004fe40000004100 */
[----:B---3--:R-:W-:-:S03]  /*0650*/  HADD2.F32 R12, -RZ, R12.H0_H0 ;  /* 0x2000000cff0c7230 */ /* 0x008fc60000004100 */
[----:B------:R-:W-:Y:S04]  /*0660*/  STS [R6], R11 ;  /* 0x0000000b06007388 */ /* 0x000fe80000000800 */
[----:B------:R-:W-:Y:S01]  /*0670*/  STS [R9], R12 ;  /* 0x0000000c09007388 */ /* 0x000fe20000000800 */
[----:B------:R-:W-:Y:S06]  /*0680*/  BAR.SYNC.DEFER_BLOCKING 0x0 ;  /* 0x0000000000007b1d */ /* 0x000fec0000010000 */
[----:B------:R-:W2:Y:S04]  /*0690*/  LDG.E.U16 R10, desc[UR10][R2.64] ;  /* 0x0000000a020a7981 */ /* 0x000ea8000c1e1500 */
[----:B------:R-:W3:Y:S04]  /*06a0*/  LDG.E.U16 R8, desc[UR10][R4.64] ;  /* 0x0000000a04087981 */ /* 0x000ee8000c1e1500 */
[----:B------:R-:W0:Y:S04]  /*06b0*/  LDS R7, [R9] ;  /* 0x0000000009077984 */ /* 0x000e280000000800 */
[----:B------:R-:W1:Y:S01]  /*06c0*/  LDS R0, [R6] ;  /* 0x0000000006007984 */ /* 0x000e620000000800 */
[----:B--2---:R-:W-:-:S02]  /*06d0*/  HADD2.F32 R10, -RZ, R10.H0_H0 ;  /* 0x2000000aff0a7230 */ /* 0x004fc40000004100 */
[----:B---3--:R-:W-:-:S03]  /*06e0*/  HADD2.F32 R8, -RZ, R8.H0_H0 ;  /* 0x20000008ff087230 */ /* 0x008fc60000004100 */
[-C--:B0-----:R-:W-:Y:S01]  /*06f0*/  FMUL R13, R7, R10.reuse ;  /* 0x0000000a070d7220 */ /* 0x081fe20000400000 */
[----:B-1----:R-:W-:-:S03]  /*0700*/  FMUL R10, R0, R10 ;  /* 0x0000000a000a7220 */ /* 0x002fc60000400000 */
[-C--:B------:R-:W-:Y:S01]  /*0710*/  FFMA R13, R0, R8.reuse, -R13 ;  /* 0x00000008000d7223 */ /* 0x080fe2000000080d */
[----:B------:R-:W-:-:S04]  /*0720*/  FFMA R10, R7, R8, R10 ;  /* 0x00000008070a7223 */ /* 0x000fc8000000000a */
[----:B------:R-:W-:Y:S02]  /*0730*/  F2FP.F16.F32.PACK_AB R13, RZ, R13 ;  /* 0x0000000dff0d723e */ /* 0x000fe400000000ff */
[----:B------:R-:W-:-:S03]  /*0740*/  F2FP.F16.F32.PACK_AB R10, RZ, R10 ;  /* 0x0000000aff0a723e */ /* 0x000fc600000000ff */
[----:B------:R-:W-:Y:S04]  /*0750*/  STG.E.U16 desc[UR10][R4.64], R13 ;  /* 0x0000000d04007986 */ /* 0x000fe8000c10150a */
[----:B------:R-:W-:Y:S01]  /*0760*/  STG.E.U16 desc[UR10][R2.64], R10 ;  /* 0x0000000a02007986 */ /* 0x000fe2000c10150a */
[----:B------:R-:W-:Y:S05]  /*0770*/  EXIT ;  /* 0x000000000000794d */ /* 0x000fea0003800000 */
.L_x_1:
        /* <DEDUP_REMOVED lines=16> */
.L_x_7:


//--------------------- .text._Z15rope_f32_kernelPfPKfS1_jjjj --------------------------
	.section	.text._Z15rope_f32_kernelPfPKfS1_jjjj,"ax",@progbits
	.align	128
        .global         _Z15rope_f32_kernelPfPKfS1_jjjj
        .type           _Z15rope_f32_kernelPfPKfS1_jjjj,@function
        .size           _Z15rope_f32_kernelPfPKfS1_jjjj,(.L_x_8 - _Z15rope_f32_kernelPfPKfS1_jjjj)
        .other          _Z15rope_f32_kernelPfPKfS1_jjjj,@"STO_CUDA_ENTRY STV_DEFAULT"
_Z15rope_f32_kernelPfPKfS1_jjjj:
.text._Z15rope_f32_kernelPfPKfS1_jjjj:
        /* <DEDUP_REMOVED lines=14> */
[----:B------:R-:W-:Y:S02]  /*00e0*/  IADD3 R9, PT, PT, RZ, -UR4, RZ ;  /* 0x80000004ff097c10 */ /* 0x000fe4000fffe0ff */
[----:B------:R-:W-:Y:S01]  /*00f0*/  ISETP.NE.U32.AND P3, PT, RZ, UR4, PT ;  /* 0x00000004ff007c0c */ /* 0x000fe2000bf65070 */
[----:B------:R-:W2:Y:S01]  /*0100*/  I2F.U32.RP R2, UR4 ;  /* 0x0000000400027d06 */ /* 0x000ea20008209000 */
[----:B0-----:R-:W-:-:S07]  /*0110*/  ISETP.NE.AND P0, PT, RZ, UR13, PT ;  /* 0x0000000dff007c0c */ /* 0x001fce000bf05270 */
[----:B--2---:R-:W0:Y:S08]  /*0120*/  MUFU.RCP R2, R2 ;  /* 0x0000000200027308 */ /* 0x004e300000001000 */
[----:B------:R-:W2:Y:S01]  /*0130*/  @P0 I2F.U32.RP R8, UR13 ;  /* 0x0000000d00080d06 */ /* 0x000ea20008209000 */
[----:B0-----:R-:W-:-:S07]  /*0140*/  VIADD R4, R2, 0xffffffe ;  /* 0x0ffffffe02047836 */ /* 0x001fce0000000000 */
[----:B------:R0:W3:Y:S08]  /*0150*/  F2I.FTZ.U32.TRUNC.NTZ R5, R4 ;  /* 0x0000000400057305 */ /* 0x0000f0000021f000 */
[----:B--2---:R-:W2:Y:S01]  /*0160*/  @P0 MUFU.RCP R8, R8 ;  /* 0x0000000800080308 */ /* 0x004ea20000001000 */
[----:B0-----:R-:W-:Y:S02]  /*0170*/  HFMA2 R4, -RZ, RZ, 0, 0 ;  /* 0x00000000ff047431 */ /* 0x001fe400000001ff */
[----:B---3--:R-:W-:-:S04]  /*0180*/  IMAD R9, R9, R5, RZ ;  /* 0x0000000509097224 */ /* 0x008fc800078e02ff */
[----:B------:R-:W-:Y:S01]  /*0190*/  IMAD.HI.U32 R2, R5, R9, R4 ;  /* 0x0000000905027227 */ /* 0x000fe200078e0004 */
[----:B--2---:R-:W-:-:S05]  /*01a0*/  @P0 IADD3 R6, PT, PT, R8, 0xffffffe, RZ ;  /* 0x0ffffffe08060810 */ /* 0x004fca0007ffe0ff */
[----:B------:R-:W-:Y:S01]  /*01b0*/  IMAD.HI.U32 R2, R2, R3, RZ ;  /* 0x0000000302027227 */ /* 0x000fe200078e00ff */
[----:B------:R0:W2:Y:S03]  /*01c0*/  @P0 F2I.FTZ.U32.TRUNC.NTZ R7, R6 ;  /* 0x0000000600070305 */ /* 0x0000a6000021f000 */
[----:B------:R-:W-:-:S04]  /*01d0*/  IMAD.MOV R4, RZ, RZ, -R2 ;  /* 0x000000ffff047224 */ /* 0x000fc800078e0a02 */
[----:B------:R-:W-:Y:S02]  /*01e0*/  IMAD R4, R4, UR4, R3 ;  /* 0x0000000404047c24 */ /* 0x000fe4000f8e0203 */
[----:B0-----:R-:W-:-:S03]  /*01f0*/  @P0 IMAD.MOV.U32 R6, RZ, RZ, RZ ;  /* 0x000000ffff060224 */ /* 0x001fc600078e00ff */
[----:B------:R-:W-:Y:S01]  /*0200*/  ISETP.GE.U32.AND P4, PT, R4, UR4, PT ;  /* 0x0000000404007c0c */ /* 0x000fe2000bf86070 */
[----:B--2---:R-:W-:-:S04]  /*0210*/  IMAD.MOV R10, RZ, RZ, -R7 ;  /* 0x000000ffff0a7224 */ /* 0x004fc800078e0a07 */
[----:B------:R-:W-:-:S04]  /*0220*/  @P0 IMAD R5, R10, UR13, RZ ;  /* 0x0000000d0a050c24 */ /* 0x000fc8000f8e02ff */
[----:B------:R-:W-:Y:S01]  /*0230*/  @P0 IMAD.HI.U32 R6, R7, R5, R6 ;  /* 0x0000000507060227 */ /* 0x000fe200078e0006 */
[----:B------:R-:W-:-:S03]  /*0240*/  @P0 SHF.L.U32 R5, R3, 0x1, RZ ;  /* 0x0000000103050819 */ /* 0x000fc600000006ff */
[----:B------:R-:W-:Y:S01]  /*0250*/  @P4 IADD3 R2, PT, PT, R2, 0x1, RZ ;  /* 0x0000000102024810 */ /* 0x000fe20007ffe0ff */
        /* <DEDUP_REMOVED lines=12> */
[----:B------:R-:W-:Y:S01]  /*0320*/  @!P3 LOP3.LUT R2, RZ, UR4, RZ, 0x33, !PT ;  /* 0x00000004ff02bc12 */ /* 0x000fe2000f8e33ff */
[----:B------:R-:W2:Y:S01]  /*0330*/  LDC.64 R4, c[0x0][0x390] ;  /* 0x0000e400ff047b82 */ /* 0x000ea20000000a00 */
[----:B------:R-:W-:Y:S02]  /*0340*/  @P0 PLOP3.LUT P2, PT, P4, PT, PT, 0x80, 0x8 ;  /* 0x000000000008081c */ /* 0x000fe4000274f070 */
[----:B------:R-:W-:-:S02]  /*0350*/  ISETP.NE.U32.OR P3, PT, RZ, UR13, !P0 ;  /* 0x0000000dff007c0c */ /* 0x000fc4000c765470 */
[----:B------:R-:W-:Y:S02]  /*0360*/  IADD3 R10, PT, PT, -R2, RZ, RZ ;  /* 0x000000ff020a7210 */ /* 0x000fe40007ffe1ff */
[----:B------:R-:W-:-:S03]  /*0370*/  @P1 IADD3 R8, PT, PT, R8, 0x1, RZ ;  /* 0x0000000108081810 */ /* 0x000fc60007ffe0ff */
[----:B------:R-:W-:-:S04]  /*0380*/  IMAD R3, R10, UR4, R3 ;  /* 0x000000040a037c24 */ /* 0x000fc8000f8e0203 */
[----:B------:R-:W-:Y:S01]  /*0390*/  @P2 VIADD R8, R8, 0x1 ;  /* 0x0000000108082836 */ /* 0x000fe20000000000 */
[----:B------:R-:W-:Y:S02]  /*03a0*/  MOV R9, R3 ;  /* 0x0000000300097202 */ /* 0x000fe40000000f00 */
[----:B------:R-:W-:-:S05]  /*03b0*/  @!P3 LOP3.LUT R8, RZ, UR13, RZ, 0x33, !PT ;  /* 0x0000000dff08bc12 */ /* 0x000fca000f8e33ff */
[----:B------:R-:W-:-:S04]  /*03c0*/  @P0 IMAD R9, R8, UR4, R9 ;  /* 0x0000000408090c24 */ /* 0x000fc8000f8e0209 */
[----:B0-----:R-:W-:-:S04]  /*03d0*/  IMAD.WIDE.U32 R6, R9, 0x4, R6 ;  /* 0x0000000409067825 */ /* 0x001fc800078e0006 */
[----:B--2---:R-:W-:Y:S02]  /*03e0*/  IMAD.WIDE.U32 R4, R9, 0x4, R4 ;  /* 0x0000000409047825 */ /* 0x004fe400078e0004 */
[----:B-1----:R0:W2:Y:S04]  /*03f0*/  LDG.E.CONSTANT R6, desc[UR10][R6.64] ;  /* 0x0000000a06067981 */ /* 0x0020a8000c1e9900 */
[----:B------:R1:W3:Y:S01]  /*0400*/  LDG.E.CONSTANT R11, desc[UR10][R4.64] ;  /* 0x0000000a040b7981 */ /* 0x0002e2000c1e9900 */
        /* <DEDUP_REMOVED lines=19> */
[----:B-1----:R-:W-:-:S05]  /*0540*/  IADD3 R4, PT, PT, -R12, RZ, RZ ;  /* 0x000000ff0c047210 */ /* 0x002fca0007ffe1ff */
        /* <DEDUP_REMOVED lines=15> */
[----:B--2---:R-:W-:Y:S04]  /*0640*/  STS [R9], R6 ;  /* 0x0000000609007388 */ /* 0x004fe80000000800 */
[----:B---3--:R-:W-:Y:S01]  /*0650*/  STS [R0], R11 ;  /* 0x0000000b00007388 */ /* 0x008fe20000000800 */
[----:B------:R-:W-:Y:S06]  /*0660*/  BAR.SYNC.DEFER_BLOCKING 0x0 ;  /* 0x0000000000007b1d */ /* 0x000fec0000010000 */
[----:B------:R-:W2:Y:S04]  /*0670*/  LDG.E R12, desc[UR10][R2.64] ;  /* 0x0000000a020c7981 */ /* 0x000ea8000c1e1900 */
[----:B------:R-:W3:Y:S04]  /*0680*/  LDG.E R10, desc[UR10][R4.64] ;  /* 0x0000000a040a7981 */ /* 0x000ee8000c1e1900 */
[----:B------:R-:W2:Y:S04]  /*0690*/  LDS R8, [R0] ;  /* 0x0000000000087984 */ /* 0x000ea80000000800 */
[----:B------:R-:W0:Y:S01]  /*06a0*/  LDS R7, [R9] ;  /* 0x0000000009077984 */ /* 0x000e220000000800 */
[-C--:B--2---:R-:W-:Y:S01]  /*06b0*/  FMUL R14, R8, R12.reuse ;  /* 0x0000000c080e7220 */ /* 0x084fe20000400000 */
[----:B0-----:R-:W-:-:S03]  /*06c0*/  FMUL R13, R7, R12 ;  /* 0x0000000c070d7220 */ /* 0x001fc60000400000 */
[-C--:B---3--:R-:W-:Y:S01]  /*06d0*/  FFMA R7, R7, R10.reuse, -R14 ;  /* 0x0000000a07077223 */ /* 0x088fe2000000080e */
[----:B------:R-:W-:-:S04]  /*06e0*/  FFMA R13, R8, R10, R13 ;  /* 0x0000000a080d7223 */ /* 0x000fc8000000000d */
[----:B------:R-:W-:Y:S04]  /*06f0*/  STG.E desc[UR10][R4.64], R7 ;  /* 0x0000000704007986 */ /* 0x000fe8000c10190a */
[----:B------:R-:W-:Y:S01]  /*0700*/  STG.E desc[UR10][R2.64], R13 ;  /* 0x0000000d02007986 */ /* 0x000fe2000c10190a */
[----:B------:R-:W-:Y:S05]  /*0710*/  EXIT ;  /* 0x000000000000794d */ /* 0x000fea0003800000 */
.L_x_2:
        /* <DEDUP_REMOVED lines=14> */
.L_x_8:


//--------------------- .text._Z18rope_i_bf16_kernelP14__nv_bfloat162PK13__nv_bfloat16S3_jjj --------------------------
	.section	.text._Z18rope_i_bf16_kernelP14__nv_bfloat162PK13__nv_bfloat16S3_jjj,"ax",@progbits
	.align	128
        .global         _Z18rope_i_bf16_kernelP14__nv_bfloat162PK13__nv_bfloat16S3_jjj
        .type           _Z18rope_i_bf16_kernelP14__nv_bfloat162PK13__nv_bfloat16S3_jjj,@function
        .size           _Z18rope_i_bf16_kernelP14__nv_bfloat162PK13__nv_bfloat16S3_jjj,(.L_x_9 - _Z18rope_i_bf16_kernelP14__nv_bfloat162PK13__nv_bfloat16S3_jjj)
        .other          _Z18rope_i_bf16_kernelP14__nv_bfloat162PK13__nv_bfloat16S3_jjj,@"STO_CUDA_ENTRY STV_DEFAULT"
_Z18rope_i_bf16_kernelP14__nv_bfloat162PK13__nv_bfloat16S3_jjj:
.text._Z18rope_i_bf16_kernelP14__nv_bfloat162PK13__nv_bfloat16S3_jjj:
[----:B------:R-:W-:Y:S01]  /*0000*/  LDC R1, c[0x0][0x37c] ;  /* 0x0000df00ff017b82 */ /* 0x000fe20000000800 */
[----:B------:R-:W0:Y:S07]  /*0010*/  S2R R2, SR_TID.X ;  /* 0x0000000000027919 */ /* 0x000e2e0000002100 */
[----:B------:R-:W0:Y:S01]  /*0020*/  S2UR UR4, SR_CTAID.X ;  /* 0x00000000000479c3 */ /* 0x000e220000002500 */
[----:B------:R-:W1:Y:S07]  /*0030*/  LDCU UR5, c[0x0][0x398] ;  /* 0x00007300ff0577ac */ /* 0x000e6e0008000800 */
[----:B------:R-:W0:Y:S02]  /*0040*/  LDC R3, c[0x0][0x360] ;  /* 0x0000d800ff037b82 */ /* 0x000e240000000800 */
[----:B0-----:R-:W-:-:S05]  /*0050*/  IMAD R0, R3, UR4, R2 ;  /* 0x0000000403007c24 */ /* 0x001fca000f8e0202 */
[----:B-1----:R-:W-:-:S13]  /*0060*/  ISETP.GE.U32.AND P0, PT, R0, UR5, PT ;  /* 0x0000000500007c0c */ /* 0x002fda000bf06070 */
[----:B------:R-:W-:Y:S05]  /*0070*/  @P0 EXIT ;  /* 0x000000000000094d */ /* 0x000fea0003800000 */
[----:B------:R-:W0:Y:S01]  /*0080*/  LDCU UR5, c[0x0][0x3a0] ;  /* 0x00007400ff0577ac */ /* 0x000e220008000800 */
[----:B------:R-:W-:Y:S01]  /*0090*/  PLOP3.LUT P1, PT, PT, PT, PT, 0x8, 0x80 ;  /* 0x000000000080781c */ /* 0x000fe20003f2e170 */
[----:B------:R-:W1:Y:S01]  /*00a0*/  LDCU UR4, c[0x0][0x39c] ;  /* 0x00007380ff0477ac */ /* 0x000e620008000800 */
[----:B------:R-:W2:Y:S01]  /*00b0*/  LDCU.64 UR8, c[0x0][0x358] ;  /* 0x00006b00ff0877ac */ /* 0x000ea20008000a00 */
[----:B0-----:R-:W-:Y:S01]  /*00c0*/  ISETP.NE.AND P0, PT, RZ, UR5, PT ;  /* 0x00000005ff007c0c */ /* 0x001fe2000bf05270 */
[----:B-1----:R-:W0:Y:S03]  /*00d0*/  I2F.U32.RP R3, UR4 ;  /* 0x0000000400037d06 */ /* 0x002e260008209000 */
[----:B------:R-:W-:-:S09]  /*00e0*/  ISETP.NE.U32.OR P5, PT, RZ, UR5, !P0 ;  /* 0x00000005ff007c0c */ /* 0x000fd2000c7a5470 */
[----:B------:R-:W1:Y:S08]  /*00f0*/  @P0 I2F.U32.RP R8, UR5 ;  /* 0x0000000500080d06 */ /* 0x000e700008209000 */
[----:B0-----:R-:W0:Y:S08]  /*0100*/  MUFU.RCP R3, R3 ;  /* 0x0000000300037308 */ /* 0x001e300000001000 */
[----:B-1----:R-:W1:Y:S01]  /*0110*/  @P0 MUFU.RCP R8, R8 ;  /* 0x0000000800080308 */ /* 0x002e620000001000 */
[----:B0-----:R-:W-:-:S07]  /*0120*/  VIADD R4, R3, 0xffffffe ;  /* 0x0ffffffe03047836 */ /* 0x001fce0000000000 */
[----:B------:R0:W3:Y:S01]  /*0130*/  F2I.FTZ.U32.TRUNC.NTZ R5, R4 ;  /* 0x0000000400057305 */ /* 0x0000e2000021f000 */
[----:B-1----:R-:W-:-:S07]  /*0140*/  @P0 VIADD R6, R8, 0xffffffe ;  /* 0x0ffffffe08060836 */ /* 0x002fce0000000000 */
[----:B------:R1:W4:Y:S01]  /*0150*/  @P0 F2I.FTZ.U32.TRUNC.NTZ R7, R6 ;  /* 0x0000000600070305 */ /* 0x000322000021f000 */
[----:B0-----:R-:W-:Y:S01]  /*0160*/  HFMA2 R4, -RZ, RZ, 0, 0 ;  /* 0x00000000ff047431 */ /* 0x001fe200000001ff */
[----:B---3--:R-:W-:Y:S01]  /*0170*/  IADD3 R9, PT, PT, RZ, -R5, RZ ;  /* 0x80000005ff097210 */ /* 0x008fe20007ffe0ff */
[----:B-1----:R-:W-:-:S04]  /*0180*/  @P0 IMAD.MOV.U32 R6, RZ, RZ, RZ ;  /* 0x000000ffff060224 */ /* 0x002fc800078e00ff */
[----:B------:R-:W-:Y:S02]  /*0190*/  IMAD R9, R9, UR4, RZ ;  /* 0x0000000409097c24 */ /* 0x000fe4000f8e02ff */
[----:B----4-:R-:W-:Y:S02]  /*01a0*/  IMAD.MOV R10, RZ, RZ, -R7 ;  /* 0x000000ffff0a7224 */ /* 0x010fe400078e0a07 */
[----:B------:R-:W-:Y:S01]  /*01b0*/  IMAD.HI.U32 R5, R5, R9, R4 ;  /* 0x0000000905057227 */ /* 0x000fe200078e0004 */
[----:B------:R-:W-:-:S03]  /*01c0*/  @P0 SHF.L.U32 R4, R0, 0x1, RZ ;  /* 0x0000000100040819 */ /* 0x000fc600000006ff */
[----:B------:R-:W-:Y:S02]  /*01d0*/  @P0 IMAD R3, R10, UR5, RZ ;  /* 0x000000050a030c24 */ /* 0x000fe4000f8e02ff */
[----:B------:R-:W-:-:S04]  /*01e0*/  IMAD.HI.U32 R5, R5, R0, RZ ;  /* 0x0000000005057227 */ /* 0x000fc800078e00ff */
[----:B------:R-:W-:-:S04]  /*01f0*/  @P0 IMAD.HI.U32 R7, R7, R3, R6 ;  /* 0x0000000307070227 */ /* 0x000fc800078e0006 */
[----:B------:R-:W-:Y:S02]  /*0200*/  IMAD.MOV R5, RZ, RZ, -R5 ;  /* 0x000000ffff057224 */ /* 0x000fe400078e0a05 */
[----:B------:R-:W-:-:S04]  /*0210*/  @P0 IMAD.HI.U32 R8, R7, R4, RZ ;  /* 0x0000000407080227 */ /* 0x000fc800078e00ff */
[----:B------:R-:W-:Y:S01]  /*0220*/  IMAD R3, R5, UR4, R0 ;  /* 0x0000000405037c24 */ /* 0x000fe2000f8e0200 */
[----:B------:R-:W-:-:S04]  /*0230*/  @P0 IADD3 R7, PT, PT, RZ, -R8, RZ ;  /* 0x80000008ff070210 */ /* 0x000fc80007ffe0ff */
[----:B------:R-:W-:Y:S01]  /*0240*/  ISETP.GE.U32.AND P2, PT, R3, UR4, PT ;  /* 0x0000000403007c0c */ /* 0x000fe2000bf46070 */
[----:B------:R-:W-:Y:S02]  /*0250*/  @P0 IMAD R4, R7, UR5, R4 ;  /* 0x0000000507040c24 */ /* 0x000fe4000f8e0204 */
[----:B------:R-:W0:Y:S03]  /*0260*/  LDC.64 R6, c[0x0][0x390] ;  /* 0x0000e400ff067b82 */ /* 0x000e260000000a00 */
[----:B------:R-:W-:-:S04]  /*0270*/  @P0 ISETP.GE.U32.AND P3, PT, R4, UR5, PT ;  /* 0x0000000504000c0c */ /* 0x000fc8000bf66070 */
[----:B------:R-:W-:Y:S02]  /*0280*/  @P0 PLOP3.LUT P1, PT, P3, PT, PT, 0x80, 0x8 ;  /* 0x000000000008081c */ /* 0x000fe40001f2f070 */
[----:B------:R-:W-:Y:S01]  /*0290*/  ISETP.NE.U32.AND P3, PT, RZ, UR4, PT ;  /* 0x00000004ff007c0c */ /* 0x000fe2000bf65070 */
[----:B------:R-:W-:-:S05]  /*02a0*/  @P2 VIADD R3, R3, -UR4 ;  /* 0x8000000403032c36 */ /* 0x000fca0008000000 */
[----:B------:R-:W-:-:S05]  /*02b0*/  ISETP.GE.U32.AND P2, PT, R3, UR4, PT ;  /* 0x0000000403007c0c */ /* 0x000fca000bf46070 */
[----:B------:R-:W-:Y:S02]  /*02c0*/  @P1 IADD3 R4, PT, PT, R4, -UR5, RZ ;  /* 0x8000000504041c10 */ /* 0x000fe4000fffe0ff */
[----:B------:R-:W-:Y:S02]  /*02d0*/  @P1 IADD3 R8, PT, PT, R8, 0x1, RZ ;  /* 0x0000000108081810 */ /* 0x000fe40007ffe0ff */
[----:B------:R-:W-:Y:S02]  /*02e0*/  ISETP.GE.U32.AND P4, PT, R4, UR5, P0 ;  /* 0x0000000504007c0c */ /* 0x000fe40008786070 */
[----:B------:R-:W1:Y:S02]  /*02f0*/  LDC.64 R4, c[0x0][0x388] ;  /* 0x0000e200ff047b82 */ /* 0x000e640000000a00 */
[----:B------:R-:W-:Y:S01]  /*0300*/  @P2 VIADD R3, R3, -UR4 ;  /* 0x8000000403032c36 */ /* 0x000fe20008000000 */
[----:B------:R-:W-:-:S08]  /*0310*/  @!P3 LOP3.LUT R3, RZ, UR4, RZ, 0x33, !PT ;  /* 0x00000004ff03bc12 */ /* 0x000fd0000f8e33ff */
[----:B------:R-:W-:Y:S02]  /*0320*/  @P4 IADD3 R8, PT, PT, R8, 0x1, RZ ;  /* 0x0000000108084810 */ /* 0x000fe40007ffe0ff */
[----:B------:R-:W-:-:S05]  /*0330*/  @!P5 LOP3.LUT R8, RZ, UR5, RZ, 0x33, !PT ;  /* 0x00000005ff08dc12 */ /* 0x000fca000f8e33ff */
[----:B------:R-:W-:Y:S01]  /*0340*/  @P0 IMAD R3, R8, UR4, R3 ;  /* 0x0000000408030c24 */ /* 0x000fe2000f8e0203 */
[----:B------:R-:W3:Y:S03]  /*0350*/  S2UR UR6, SR_CgaCtaId ;  /* 0x00000000000679c3 */ /* 0x000ee60000008800 */
[----:B0-----:R-:W-:-:S04]  /*0360*/  IMAD.WIDE.U32 R6, R3, 0x2, R6 ;  /* 0x0000000203067825 */ /* 0x001fc800078e0006 */
[----:B-1----:R-:W-:Y:S01]  /*0370*/  IMAD.WIDE.U32 R4, R3, 0x2, R4 ;  /* 0x0000000203047825 */ /* 0x002fe200078e0004 */
[----:B------:R-:W0:Y:S01]  /*0380*/  LDC.64 R8, c[0x0][0x380] ;  /* 0x0000e000ff087b82 */ /* 0x000e220000000a00 */
[----:B--2---:R-:W2:Y:S04]  /*0390*/  LDG.E.U16.CONSTANT R6, desc[UR8][R6.64] ;  /* 0x0000000806067981 */ /* 0x004ea8000c1e9500 */
[----:B------:R-:W4:Y:S01]  /*03a0*/  LDG.E.U16.CONSTANT R5, desc[UR8][R4.64] ;  /* 0x0000000804057981 */ /* 0x000f22000c1e9500 */
[----:B------:R-:W-:Y:S02]  /*03b0*/  UMOV UR4, 0x400 ;  /* 0x0000040000047882 */ /* 0x000fe40000000000 */
[----:B------:R-:W-:Y:S02]  /*03c0*/  UIADD3 UR5, UPT, UPT, UR4, 0x200, URZ ;  /* 0x0000020004057890 */ /* 0x000fe4000fffe0ff */
[----:B---3--:R-:W-:-:S02]  /*03d0*/  ULEA UR4, UR6, UR4, 0x18 ;  /* 0x0000000406047291 */ /* 0x008fc4000f8ec0ff */
[----:B------:R-:W-:-:S04]  /*03e0*/  ULEA UR5, UR6, UR5, 0x18 ;  /* 0x0000000506057291 */ /* 0x000fc8000f8ec0ff */
[C---:B------:R-:W-:Y:S02]  /*03f0*/  LEA R10, R2.reuse, UR4, 0x1 ;  /* 0x00000004020a7c11 */ /* 0x040fe4000f8e08ff */
[----:B------:R-:W-:Y:S01]  /*0400*/  LEA R11, R2, UR5, 0x1 ;  /* 0x00000005020b7c11 */ /* 0x000fe2000f8e08ff */
[----:B0-----:R-:W-:Y:S02]  /*0410*/  IMAD.WIDE.U32 R2, R0, 0x4, R8 ;  /* 0x0000000400027825 */ /* 0x001fe400078e0008 */
[----:B----4-:R-:W-:Y:S04]  /*0420*/  STS.U16 [R10], R5 ;  /* 0x000000050a007388 */ /* 0x010fe80000000400 */
[----:B--2---:R-:W-:Y:S01]  /*0430*/  STS.U16 [R11], R6 ;  /* 0x000000060b007388 */ /* 0x004fe20000000400 */
[----:B------:R-:W-:Y:S06]  /*0440*/  BAR.SYNC.DEFER_BLOCKING 0x0 ;  /* 0x0000000000007b1d */ /* 0x000fec0000010000 */
[----:B------:R-:W2:Y:S04]  /*0450*/  LDG.E R4, desc[UR8][R2.64] ;  /* 0x0000000802047981 */ /* 0x000ea8000c1e1900 */
[----:B------:R-:W-:Y:S04]  /*0460*/  LDS.U16 R7, [R10] ;  /* 0x000000000a077984 */ /* 0x000fe80000000400 */
[----:B------:R-:W0:Y:S02]  /*0470*/  LDS.U16 R0, [R11] ;  /* 0x000000000b007984 */ /* 0x000e240000000400 */
[----:B0-----:R-:W-:-:S05]  /*0480*/  PRMT R5, R0, 0x5410, R7 ;  /* 0x0000541000057816 */ /* 0x001fca0000000007 */
[----:B--2---:R-:W-:-:S04]  /*0490*/  HMUL2.BF16_V2 R8, R4.H1_H1, R5 ;  /* 0x0000000504087232 */ /* 0x004fc80000200c00 */
[C-C-:B------:R-:W-:Y:S02]  /*04a0*/  HFMA2.BF16_V2 R7, R4.reuse.H0_H0, R7.H0_H0, -R8.reuse.H0_H0 ;  /* 0x2000000704077231 */ /* 0x140fe40000340808 */
[----:B------:R-:W-:-:S05]  /*04b0*/  HFMA2.BF16_V2 R0, R4.H0_H0, R0.H0_H0, R8.H1_H1 ;  /* 0x2000000004007231 */ /* 0x000fca0000260808 */
[----:B------:R-:W-:-:S05]  /*04c0*/  PRMT R7, R7, 0x5410, R0 ;  /* 0x0000541007077816 */ /* 0x000fca0000000000 */
[----:B------:R-:W-:Y:S01]  /*04d0*/  STG.E desc[UR8][R2.64], R7 ;  /* 0x0000000702007986 */ /* 0x000fe2000c101908 */
[----:B------:R-:W-:Y:S05]  /*04e0*/  EXIT ;  /* 0x000000000000794d */ /* 0x000fea0003800000 */
.L_x_3:
        /* <DEDUP_REMOVED lines=9> */
.L_x_9:


//--------------------- .text._Z17rope_i_f16_kernelP7__half2PK6__halfS3_jjj --------------------------
	.section	.text._Z17rope_i_f16_kernelP7__half2PK6__halfS3_jjj,"ax",@progbits
	.align	128
        .global         _Z17rope_i_f16_kernelP7__half2PK6__halfS3_jjj
        .type           _Z17rope_i_f16_kernelP7__half2PK6__halfS3_jjj,@function
        .size           _Z17rope_i_f16_kernelP7__half2PK6__halfS3_jjj,(.L_x_10 - _Z17rope_i_f16_kernelP7__half2PK6__halfS3_jjj)
        .other          _Z17rope_i_f16_kernelP7__half2PK6__halfS3_jjj,@"STO_CUDA_ENTRY STV_DEFAULT"
_Z17rope_i_f16_kernelP7__half2PK6__halfS3_jjj:
.text._Z17rope_i_f16_kernelP7__half2PK6__halfS3_jjj:
        /* <DEDUP_REMOVED lines=13> */
[----:B-1----:R-:W0:-:S12]  /*00d0*/  I2F.U32.RP R3, UR4 ;  /* 0x0000000400037d06 */ /* 0x002e180008209000 */
[----:B------:R-:W1:Y:S08]  /*00e0*/  @P0 I2F.U32.RP R8, UR5 ;  /* 0x0000000500080d06 */ /* 0x000e700008209000 */
[----:B0-----:R-:W0:Y:S08]  /*00f0*/  MUFU.RCP R3, R3 ;  /* 0x0000000300037308 */ /* 0x001e300000001000 */
[----:B-1----:R-:W1:Y:S01]  /*0100*/  @P0 MUFU.RCP R8, R8 ;  /* 0x0000000800080308 */ /* 0x002e620000001000 */
[----:B0-----:R-:W-:-:S02]  /*0110*/  VIADD R4, R3, 0xffffffe ;  /* 0x0ffffffe03047836 */ /* 0x001fc40000000000 */
[----:B------:R-:W-:-:S05]  /*0120*/  @P0 IMAD.SHL.U32 R3, R2, 0x2, RZ ;  /* 0x0000000202030824 */ /* 0x000fca00078e00ff */
[----:B------:R0:W3:Y:S01]  /*0130*/  F2I.FTZ.U32.TRUNC.NTZ R5, R4 ;  /* 0x0000000400057305 */ /* 0x0000e2000021f000 */
[----:B-1----:R-:W-:-:S07]  /*0140*/  @P0 IADD3 R6, PT, PT, R8, 0xffffffe, RZ ;  /* 0x0ffffffe08060810 */ /* 0x002fce0007ffe0ff */
[----:B------:R1:W4:Y:S01]  /*0150*/  @P0 F2I.FTZ.U32.TRUNC.NTZ R7, R6 ;  /* 0x0000000600070305 */ /* 0x000322000021f000 */
[----:B0-----:R-:W-:Y:S02]  /*0160*/  HFMA2 R4, -RZ, RZ, 0, 0 ;  /* 0x00000000ff047431 */ /* 0x001fe400000001ff */
[----:B---3--:R-:W-:Y:S01]  /*0170*/  IMAD.MOV R9, RZ, RZ, -R5 ;  /* 0x000000ffff097224 */ /* 0x008fe200078e0a05 */
[----:B-1----:R-:W-:-:S03]  /*0180*/  @P0 MOV R6, RZ ;  /* 0x000000ff00060202 */ /* 0x002fc60000000f00 */
[----:B------:R-:W-:Y:S01]  /*0190*/  IMAD R9, R9, UR4, RZ ;  /* 0x0000000409097c24 */ /* 0x000fe2000f8e02ff */
[----:B----4-:R-:W-:-:S03]  /*01a0*/  IADD3 R11, PT, PT, RZ, -R7, RZ ;  /* 0x80000007ff0b7210 */ /* 0x010fc60007ffe0ff */
[----:B------:R-:W-:-:S04]  /*01b0*/  IMAD.HI.U32 R5, R5, R9, R4 ;  /* 0x0000000905057227 */ /* 0x000fc800078e0004 */
[----:B------:R-:W-:Y:S02]  /*01c0*/  @P0 IMAD R11, R11, UR5, RZ ;  /* 0x000000050b0b0c24 */ /* 0x000fe4000f8e02ff */
[----:B------:R-:W-:-:S04]  /*01d0*/  IMAD.HI.U32 R5, R5, R2, RZ ;  /* 0x0000000205057227 */ /* 0x000fc800078e00ff */
[----:B------:R-:W-:Y:S02]  /*01e0*/  @P0 IMAD.HI.U32 R8, R7, R11, R6 ;  /* 0x0000000b07080227 */ /* 0x000fe400078e0006 */
[----:B------:R-:W0:Y:S02]  /*01f0*/  LDC.64 R6, c[0x0][0x390] ;  /* 0x0000e400ff067b82 */ /* 0x000e240000000a00 */
[----:B------:R-:W-:Y:S02]  /*0200*/  IMAD.MOV R5, RZ, RZ, -R5 ;  /* 0x000000ffff057224 */ /* 0x000fe400078e0a05 */
[----:B------:R-:W-:-:S05]  /*0210*/  @P0 IMAD.HI.U32 R8, R8, R3, RZ ;  /* 0x0000000308080227 */ /* 0x000fca00078e00ff */
[----:B------:R-:W-:-:S05]  /*0220*/  @P0 IADD3 R4, PT, PT, -R8, RZ, RZ ;  /* 0x000000ff08040210 */ /* 0x000fca0007ffe1ff */
[----:B------:R-:W-:Y:S02]  /*0230*/  @P0 IMAD R4, R4, UR5, R3 ;  /* 0x0000000504040c24 */ /* 0x000fe4000f8e0203 */
[----:B------:R-:W-:-:S03]  /*0240*/  IMAD R3, R5, UR4, R2 ;  /* 0x0000000405037c24 */ /* 0x000fc6000f8e0202 */
[----:B------:R-:W-:Y:S02]  /*0250*/  @P0 ISETP.GE.U32.AND P3, PT, R4, UR5, PT ;  /* 0x0000000504000c0c */ /* 0x000fe4000bf66070 */
[----:B------:R-:W-:Y:S02]  /*0260*/  ISETP.GE.U32.AND P2, PT, R3, UR4, PT ;  /* 0x0000000403007c0c */ /* 0x000fe4000bf46070 */
[----:B------:R-:W-:Y:S02]  /*0270*/  @P0 PLOP3.LUT P1, PT, P3, PT, PT, 0x80, 0x8 ;  /* 0x000000000008081c */ /* 0x000fe40001f2f070 */
[----:B------:R-:W-:-:S09]  /*0280*/  ISETP.NE.U32.AND P3, PT, RZ, UR4, PT ;  /* 0x00000004ff007c0c */ /* 0x000fd2000bf65070 */
[----:B------:R-:W-:Y:S02]  /*0290*/  @P2 IADD3 R3, PT, PT, R3, -UR4, RZ ;  /* 0x8000000403032c10 */ /* 0x000fe4000fffe0ff */
[----:B------:R-:W-:Y:S02]  /*02a0*/  @P1 IADD3 R4, PT, PT, R4, -UR5, RZ ;  /* 0x8000000504041c10 */ /* 0x000fe4000fffe0ff */
[----:B------:R-:W-:Y:S02]  /*02b0*/  PLOP3.LUT P2, PT, PT, PT, PT, 0x8, 0x80 ;  /* 0x000000000080781c */ /* 0x000fe40003f4e170 */
[----:B------:R-:W-:Y:S02]  /*02c0*/  @P0 ISETP.GE.U32.AND P5, PT, R4, UR5, PT ;  /* 0x0000000504000c0c */ /* 0x000fe4000bfa6070 */
[----:B------:R-:W1:Y:S01]  /*02d0*/  LDC.64 R4, c[0x0][0x388] ;  /* 0x0000e200ff047b82 */ /* 0x000e620000000a00 */
[----:B------:R-:W-:Y:S02]  /*02e0*/  ISETP.GE.U32.AND P4, PT, R3, UR4, PT ;  /* 0x0000000403007c0c */ /* 0x000fe4000bf86070 */
[----:B------:R-:W-:-:S02]  /*02f0*/  @P0 PLOP3.LUT P2, PT, P5, PT, PT, 0x80, 0x8 ;  /* 0x000000000008081c */ /* 0x000fc40002f4f070 */
[----:B------:R-:W-:Y:S02]  /*0300*/  ISETP.NE.U32.OR P5, PT, RZ, UR5, !P0 ;  /* 0x00000005ff007c0c */ /* 0x000fe4000c7a5470 */
[----:B------:R-:W-:-:S07]  /*0310*/  @P1 IADD3 R8, PT, PT, R8, 0x1, RZ ;  /* 0x0000000108081810 */ /* 0x000fce0007ffe0ff */
[----:B------:R-:W-:Y:S01]  /*0320*/  @P4 VIADD R3, R3, -UR4 ;  /* 0x8000000403034c36 */ /* 0x000fe20008000000 */
[----:B------:R-:W-:Y:S02]  /*0330*/  @!P3 LOP3.LUT R3, RZ, UR4, RZ, 0x33, !PT ;  /* 0x00000004ff03bc12 */ /* 0x000fe4000f8e33ff */
[----:B------:R-:W-:Y:S02]  /*0340*/  @P2 IADD3 R8, PT, PT, R8, 0x1, RZ ;  /* 0x0000000108082810 */ /* 0x000fe40007ffe0ff */
[----:B------:R-:W-:-:S05]  /*0350*/  @!P5 LOP3.LUT R8, RZ, UR5, RZ, 0x33, !PT ;  /* 0x00000005ff08dc12 */ /* 0x000fca000f8e33ff */
[----:B------:R-:W-:Y:S01]  /*0360*/  @P0 IMAD R3, R8, UR4, R3 ;  /* 0x0000000408030c24 */ /* 0x000fe2000f8e0203 */
[----:B------:R-:W3:Y:S03]  /*0370*/  S2UR UR6, SR_CgaCtaId ;  /* 0x00000000000679c3 */ /* 0x000ee60000008800 */
[----:B-1----:R-:W-:-:S04]  /*0380*/  IMAD.WIDE.U32 R4, R3, 0x2, R4 ;  /* 0x0000000203047825 */ /* 0x002fc800078e0004 */
[----:B0-----:R-:W-:Y:S01]  /*0390*/  IMAD.WIDE.U32 R6, R3, 0x2, R6 ;  /* 0x0000000203067825 */ /* 0x001fe200078e0006 */
        /* <DEDUP_REMOVED lines=10> */
[----:B--2---:R-:W-:Y:S04]  /*0440*/  STS.U16 [R10], R5 ;  /* 0x000000050a007388 */ /* 0x004fe80000000400 */
[----:B----4-:R-:W-:Y:S01]  /*0450*/  STS.U16 [R0], R7 ;  /* 0x0000000700007388 */ /* 0x010fe20000000400 */
[----:B------:R-:W-:Y:S06]  /*0460*/  BAR.SYNC.DEFER_BLOCKING 0x0 ;  /* 0x0000000000007b1d */ /* 0x000fec0000010000 */
[----:B------:R-:W2:Y:S04]  /*0470*/  LDG.E R8, desc[UR8][R2.64] ;  /* 0x0000000802087981 */ /* 0x000ea8000c1e1900 */
[----:B------:R-:W0:Y:S04]  /*0480*/  LDS.U16 R6, [R0] ;  /* 0x0000000000067984 */ /* 0x000e280000000400 */
[----:B------:R-:W1:Y:S01]  /*0490*/  LDS.U16 R4, [R10] ;  /* 0x000000000a047984 */ /* 0x000e620000000400 */
[----:B0-----:R-:W-:-:S02]  /*04a0*/  HADD2.F32 R11, -RZ, R6.H0_H0 ;  /* 0x20000006ff0b7230 */ /* 0x001fc40000004100 */
[----:B-1----:R-:W-:Y:S02]  /*04b0*/  HADD2.F32 R9, -RZ, R4.H0_H0 ;  /* 0x20000004ff097230 */ /* 0x002fe40000004100 */
[--C-:B--2---:R-:W-:Y:S02]  /*04c0*/  HADD2.F32 R6, -RZ, R8.reuse.H1_H1 ;  /* 0x30000008ff067230 */ /* 0x104fe40000004100 */
[----:B------:R-:W-:-:S03]  /*04d0*/  HADD2.F32 R8, -RZ, R8.H0_H0 ;  /* 0x20000008ff087230 */ /* 0x000fc60000004100 */
[-C--:B------:R-:W-:Y:S02]  /*04e0*/  FMUL R13, R6, R11.reuse ;  /* 0x0000000b060d7220 */ /* 0x080fe40000400000 */
[C---:B------:R-:W-:Y:S02]  /*04f0*/  FMUL R11, R8.reuse, R11 ;  /* 0x0000000b080b7220 */ /* 0x040fe40000400000 */
[-C--:B------:R-:W-:Y:S02]  /*0500*/  FFMA R13, R8, R9.reuse, -R13 ;  /* 0x00000009080d7223 */ /* 0x080fe4000000080d */
[----:B------:R-:W-:-:S05]  /*0510*/  FFMA R6, R6, R9, R11 ;  /* 0x0000000906067223 */ /* 0x000fca000000000b */
[----:B------:R-:W-:-:S05]  /*0520*/  F2FP.F16.F32.PACK_AB R13, R6, R13 ;  /* 0x0000000d060d723e */ /* 0x000fca00000000ff */
[----:B------:R-:W-:Y:S01]  /*0530*/  STG.E desc[UR8][R2.64], R13 ;  /* 0x0000000d02007986 */ /* 0x000fe2000c101908 */
[----:B------:R-:W-:Y:S05]  /*0540*/  EXIT ;  /* 0x000000000000794d */ /* 0x000fea0003800000 */
.L_x_4:
        /* <DEDUP_REMOVED lines=11> */
.L_x_10:


//--------------------- .text._Z17rope_i_f32_kernelP6float2PKfS2_jjj --------------------------
	.section	.text._Z17rope_i_f32_kernelP6float2PKfS2_jjj,"ax",@progbits
	.align	128
        .global         _Z17rope_i_f32_kernelP6float2PKfS2_jjj
        .type           _Z17rope_i_f32_kernelP6float2PKfS2_jjj,@function
        .size           _Z17rope_i_f32_kernelP6float2PKfS2_jjj,(.L_x_11 - _Z17rope_i_f32_kernelP6float2PKfS2_jjj)
        .other          _Z17rope_i_f32_kernelP6float2PKfS2_jjj,@"STO_CUDA_ENTRY STV_DEFAULT"
_Z17rope_i_f32_kernelP6float2PKfS2_jjj:
.text._Z17rope_i_f32_kernelP6float2PKfS2_jjj:
        /* <DEDUP_REMOVED lines=30> */
[----:B------:R-:W-:Y:S01]  /*01e0*/  @P0 IMAD.HI.U32 R8, R7, R11, R6 ;  /* 0x0000000b07080227 */ /* 0x000fe200078e0006 */
[----:B------:R-:W-:Y:S01]  /*01f0*/  IADD3 R5, PT, PT, -R5, RZ, RZ ;  /* 0x000000ff05057210 */ /* 0x000fe20007ffe1ff */
[----:B------:R-:W0:Y:S04]  /*0200*/  LDC.64 R6, c[0x0][0x390] ;  /* 0x0000e400ff067b82 */ /* 0x000e280000000a00 */
[----:B------:R-:W-:-:S04]  /*0210*/  @P0 IMAD.HI.U32 R8, R8, R3, RZ ;  /* 0x0000000308080227 */ /* 0x000fc800078e00ff */
[----:B------:R-:W-:-:S04]  /*0220*/  @P0 IMAD.MOV R4, RZ, RZ, -R8 ;  /* 0x000000ffff040224 */ /* 0x000fc800078e0a08 */
[----:B------:R-:W-:Y:S02]  /*0230*/  @P0 IMAD R4, R4, UR5, R3 ;  /* 0x0000000504040c24 */ /* 0x000fe4000f8e0203 */
[----:B------:R-:W-:-:S03]  /*0240*/  IMAD R3, R5, UR4, R0 ;  /* 0x0000000405037c24 */ /* 0x000fc6000f8e0200 */
[----:B------:R-:W-:Y:S02]  /*0250*/  @P0 ISETP.GE.U32.AND P3, PT, R4, UR5, PT ;  /* 0x0000000504000c0c */ /* 0x000fe4000bf66070 */
[----:B------:R-:W-:Y:S02]  /*0260*/  ISETP.GE.U32.AND P2, PT, R3, UR4, PT ;  /* 0x0000000403007c0c */ /* 0x000fe4000bf46070 */
[----:B------:R-:W-:Y:S02]  /*0270*/  @P0 PLOP3.LUT P1, PT, P3, PT, PT, 0x80, 0x8 ;  /* 0x000000000008081c */ /* 0x000fe40001f2f070 */
[----:B------:R-:W-:-:S09]  /*0280*/  ISETP.NE.U32.AND P3, PT, RZ, UR4, PT ;  /* 0x00000004ff007c0c */ /* 0x000fd2000bf65070 */
[----:B------:R-:W-:Y:S01]  /*0290*/  @P2 VIADD R3, R3, -UR4 ;  /* 0x8000000403032c36 */ /* 0x000fe20008000000 */
[----:B------:R-:W-:Y:S02]  /*02a0*/  PLOP3.LUT P2, PT, PT, PT, PT, 0x8, 0x80 ;  /* 0x000000000080781c */ /* 0x000fe40003f4e170 */
[----:B------:R-:W-:Y:S02]  /*02b0*/  @P1 IADD3 R4, PT, PT, R4, -UR5, RZ ;  /* 0x8000000504041c10 */ /* 0x000fe4000fffe0ff */
[----:B------:R-:W-:Y:S02]  /*02c0*/  ISETP.GE.U32.AND P4, PT, R3, UR4, PT ;  /* 0x0000000403007c0c */ /* 0x000fe4000bf86070 */
[----:B------:R-:W-:Y:S02]  /*02d0*/  @P0 ISETP.GE.U32.AND P5, PT, R4, UR5, PT ;  /* 0x0000000504000c0c */ /* 0x000fe4000bfa6070 */
[----:B------:R-:W1:Y:S01]  /*02e0*/  LDC.64 R4, c[0x0][0x388] ;  /* 0x0000e200ff047b82 */ /* 0x000e620000000a00 */
[----:B------:R-:W-:-:S02]  /*02f0*/  @P1 IADD3 R8, PT, PT, R8, 0x1, RZ ;  /* 0x0000000108081810 */ /* 0x000fc40007ffe0ff */
[----:B------:R-:W-:Y:S02]  /*0300*/  @P0 PLOP3.LUT P2, PT, P5, PT, PT, 0x80, 0x8 ;  /* 0x000000000008081c */ /* 0x000fe40002f4f070 */
[----:B------:R-:W-:-:S04]  /*0310*/  ISETP.NE.U32.OR P5, PT, RZ, UR5, !P0 ;  /* 0x00000005ff007c0c */ /* 0x000fc8000c7a5470 */
[----:B------:R-:W-:Y:S01]  /*0320*/  @P4 VIADD R3, R3, -UR4 ;  /* 0x8000000403034c36 */ /* 0x000fe20008000000 */
[----:B------:R-:W-:-:S06]  /*0330*/  @!P3 LOP3.LUT R3, RZ, UR4, RZ, 0x33, !PT ;  /* 0x00000004ff03bc12 */ /* 0x000fcc000f8e33ff */
[----:B------:R-:W-:Y:S02]  /*0340*/  @P2 IADD3 R8, PT, PT, R8, 0x1, RZ ;  /* 0x0000000108082810 */ /* 0x000fe40007ffe0ff */
[----:B------:R-:W-:-:S05]  /*0350*/  @!P5 LOP3.LUT R8, RZ, UR5, RZ, 0x33, !PT ;  /* 0x00000005ff08dc12 */ /* 0x000fca000f8e33ff */
[----:B------:R-:W-:Y:S01]  /*0360*/  @P0 IMAD R3, R8, UR4, R3 ;  /* 0x0000000408030c24 */ /* 0x000fe2000f8e0203 */
[----:B------:R-:W3:Y:S03]  /*0370*/  S2UR UR6, SR_CgaCtaId ;  /* 0x00000000000679c3 */ /* 0x000ee60000008800 */
[----:B-1----:R-:W-:-:S04]  /*0380*/  IMAD.WIDE.U32 R4, R3, 0x4, R4 ;  /* 0x0000000403047825 */ /* 0x002fc800078e0004 */
[----:B0-----:R-:W-:Y:S01]  /*0390*/  IMAD.WIDE.U32 R6, R3, 0x4, R6 ;  /* 0x0000000403067825 */ /* 0x001fe200078e0006 */
[----:B------:R-:W0:Y:S01]  /*03a0*/  LDC.64 R8, c[0x0][0x380] ;  /* 0x0000e000ff087b82 */ /* 0x000e220000000a00 */
[----:B--2---:R-:W2:Y:S04]  /*03b0*/  LDG.E.CONSTANT R4, desc[UR8][R4.64] ;  /* 0x0000000804047981 */ /* 0x004ea8000c1e9900 */
[----:B------:R-:W4:Y:S01]  /*03c0*/  LDG.E.CONSTANT R6, desc[UR8][R6.64] ;  /* 0x0000000806067981 */ /* 0x000f22000c1e9900 */
[----:B------:R-:W-:Y:S02]  /*03d0*/  UMOV UR4, 0x400 ;  /* 0x0000040000047882 */ /* 0x000fe40000000000 */
[----:B------:R-:W-:Y:S02]  /*03e0*/  UIADD3 UR5, UPT, UPT, UR4, 0x400, URZ ;  /* 0x0000040004057890 */ /* 0x000fe4000fffe0ff */
[----:B---3--:R-:W-:-:S02]  /*03f0*/  ULEA UR4, UR6, UR4, 0x18 ;  /* 0x0000000406047291 */ /* 0x008fc4000f8ec0ff */
[----:B------:R-:W-:-:S04]  /*0400*/  ULEA UR5, UR6, UR5, 0x18 ;  /* 0x0000000506057291 */ /* 0x000fc8000f8ec0ff */
[C---:B------:R-:W-:Y:S02]  /*0410*/  LEA R11, R2.reuse, UR4, 0x2 ;  /* 0x00000004020b7c11 */ /* 0x040fe4000f8e10ff */
[----:B------:R-:W-:Y:S01]  /*0420*/  LEA R13, R2, UR5, 0x2 ;  /* 0x00000005020d7c11 */ /* 0x000fe2000f8e10ff */
[----:B0-----:R-:W-:Y:S02]  /*0430*/  IMAD.WIDE.U32 R2, R0, 0x8, R8 ;  /* 0x0000000800027825 */ /* 0x001fe400078e0008 */
[----:B--2---:R-:W-:Y:S04]  /*0440*/  STS [R11], R4 ;  /* 0x000000040b007388 */ /* 0x004fe80000000800 */
[----:B----4-:R-:W-:Y:S01]  /*0450*/  STS [R13], R6 ;  /* 0x000000060d007388 */ /* 0x010fe20000000800 */
[----:B------:R-:W-:Y:S06]  /*0460*/  BAR.SYNC.DEFER_BLOCKING 0x0 ;  /* 0x0000000000007b1d */ /* 0x000fec0000010000 */
[----:B------:R-:W2:Y:S04]  /*0470*/  LDG.E.64 R8, desc[UR8][R2.64] ;  /* 0x0000000802087981 */ /* 0x000ea8000c1e1b00 */
[----:B------:R-:W2:Y:S04]  /*0480*/  LDS R5, [R13] ;  /* 0x000000000d057984 */ /* 0x000ea80000000800 */
[----:B------:R-:W0:Y:S01]  /*0490*/  LDS R0, [R11] ;  /* 0x000000000b007984 */ /* 0x000e220000000800 */
[-C--:B--2---:R-:W-:Y:S01]  /*04a0*/  FMUL R7, R5, R9.reuse ;  /* 0x0000000905077220 */ /* 0x084fe20000400000 */
[----:B0-----:R-:W-:-:S03]  /*04b0*/  FMUL R10, R0, R9 ;  /* 0x00000009000a7220 */ /* 0x001fc60000400000 */
[-C--:B------:R-:W-:Y:S01]  /*04c0*/  FFMA R14, R0, R8.reuse, -R7 ;  /* 0x00000008000e7223 */ /* 0x080fe20000000807 */
[----:B------:R-:W-:-:S05]  /*04d0*/  FFMA R15, R5, R8, R10 ;  /* 0x00000008050f7223 */ /* 0x000fca000000000a */
[----:B------:R-:W-:Y:S01]  /*04e0*/  STG.E.64 desc[UR8][R2.64], R14 ;  /* 0x0000000e02007986 */ /* 0x000fe2000c101b08 */
[----:B------:R-:W-:Y:S05]  /*04f0*/  EXIT ;  /* 0x000000000000794d */ /* 0x000fea0003800000 */
.L_x_5:
        /* <DEDUP_REMOVED lines=16> */
.L_x_11:


//--------------------- .nv.shared._Z16rope_bf16_kernelP13__nv_bfloat16PKS_S2_jjjj --------------------------
	.section	.nv.shared._Z16rope_bf16_kernelP13__nv_bfloat16PKS_S2_jjjj,"aw",@nobits
	.sectionflags	@""
	.align	2
.nv.shared._Z16rope_bf16_kernelP13__nv_bfloat16PKS_S2_jjjj:
	.zero		2048


//--------------------- .nv.shared.reserved.0     --------------------------
	.section	.nv.shared.reserved.0,"aw",@nobits
	.weak		__nv_reservedSMEM_offset_0_alias
	.size		__nv_reservedSMEM_offset_0_alias, 0, 64
	.other		__nv_reservedSMEM_offset_0_alias,@"STO_CUDA_RESERVED_SHARED STV_DEFAULT"
__nv_reservedSMEM_offset_0_alias:
	.zero		0
	.zero		64


//--------------------- .nv.shared._Z15rope_f16_kernelP6__halfPKS_S2_jjjj --------------------------
	.section	.nv.shared._Z15rope_f16_kernelP6__halfPKS_S2_jjjj,"aw",@nobits
	.sectionflags	@""
	.align	4
.nv.shared._Z15rope_f16_kernelP6__halfPKS_S2_jjjj:
	.zero		3072


//--------------------- .nv.shared._Z15rope_f32_kernelPfPKfS1_jjjj --------------------------
	.section	.nv.shared._Z15rope_f32_kernelPfPKfS1_jjjj,"aw",@nobits
	.sectionflags	@""
	.align	4
.nv.shared._Z15rope_f32_kernelPfPKfS1_jjjj:
	.zero		3072


//--------------------- .nv.shared._Z18rope_i_bf16_kernelP14__nv_bfloat162PK13__nv_bfloat16S3_jjj --------------------------
	.section	.nv.shared._Z18rope_i_bf16_kernelP14__nv_bfloat162PK13__nv_bfloat16S3_jjj,"aw",@nobits
	.sectionflags	@""
	.align	2
.nv.shared._Z18rope_i_bf16_kernelP14__nv_bfloat162PK13__nv_bfloat16S3_jjj:
	.zero		2048


//--------------------- .nv.shared._Z17rope_i_f16_kernelP7__half2PK6__halfS3_jjj --------------------------
	.section	.nv.shared._Z17rope_i_f16_kernelP7__half2PK6__halfS3_jjj,"aw",@nobits
	.sectionflags	@""
	.align	2
.nv.shared._Z17rope_i_f16_kernelP7__half2PK6__halfS3_jjj:
	.zero		2048


//--------------------- .nv.shared._Z17rope_i_f32_kernelP6float2PKfS2_jjj --------------------------
	.section	.nv.shared._Z17rope_i_f32_kernelP6float2PKfS2_jjj,"aw",@nobits
	.sectionflags	@""
	.align	4
.nv.shared._Z17rope_i_f32_kernelP6float2PKfS2_jjj:
	.zero		3072


//--------------------- .nv.constant0._Z16rope_bf16_kernelP13__nv_bfloat16PKS_S2_jjjj --------------------------
	.section	.nv.constant0._Z16rope_bf16_kernelP13__nv_bfloat16PKS_S2_jjjj,"a",@progbits
	.sectionflags	@""
	.align	4
.nv.constant0._Z16rope_bf16_kernelP13__nv_bfloat16PKS_S2_jjjj:
	.zero		936


//--------------------- .nv.constant0._Z15rope_f16_kernelP6__halfPKS_S2_jjjj --------------------------
	.section	.nv.constant0._Z15rope_f16_kernelP6__halfPKS_S2_jjjj,"a",@progbits
	.sectionflags	@""
	.align	4
.nv.constant0._Z15rope_f16_kernelP6__halfPKS_S2_jjjj:
	.zero		936


//--------------------- .nv.constant0._Z15rope_f32_kernelPfPKfS1_jjjj --------------------------
	.section	.nv.constant0._Z15rope_f32_kernelPfPKfS1_jjjj,"a",@progbits
	.sectionflags	@""
	.align	4
.nv.constant0._Z15rope_f32_kernelPfPKfS1_jjjj:
	.zero		936


//--------------------- .nv.constant0._Z18rope_i_bf16_kernelP14__nv_bfloat162PK13__nv_bfloat16S3_jjj --------------------------
	.section	.nv.constant0._Z18rope_i_bf16_kernelP14__nv_bfloat162PK13__nv_bfloat16S3_jjj,"a",@progbits
	.sectionflags	@""
	.align	4
.nv.constant0._Z18rope_i_bf16_kernelP14__nv_bfloat162PK13__nv_bfloat16S3_jjj:
	.zero		932


//--------------------- .nv.constant0._Z17rope_i_f16_kernelP7__half2PK6__halfS3_jjj --------------------------
	.section	.nv.constant0._Z17rope_i_f16_kernelP7__half2PK6__halfS3_jjj,"a",@progbits
	.sectionflags	@""
	.align	4
.nv.constant0._Z17rope_i_f16_kernelP7__half2PK6__halfS3_jjj:
	.zero		932


//--------------------- .nv.constant0._Z17rope_i_f32_kernelP6float2PKfS2_jjj --------------------------
	.section	.nv.constant0._Z17rope_i_f32_kernelP6float2PKfS2_jjj,"a",@progbits
	.sectionflags	@""
	.align	4
.nv.constant0._Z17rope_i_f32_kernelP6float2PKfS2_jjj:
	.zero		932


//--------------------- SYMBOLS --------------------------

	.type		.nv.reservedSmem.offset0,@object
	.size		.nv.reservedSmem.offset0,0x4
	.type		.nv.reservedSmem.cap,@object
	.size		.nv.reservedSmem.cap,0x4
